	.target	sm_90a

	.elftype	@"ET_EXEC"


//--------------------- .note.nv.tkinfo           --------------------------
	.section	.note.nv.tkinfo,"",@"SHT_NOTE"
	.sectionflags	@"SHF_NOTE_NV_TKINFO"
	.tkinfo
        /*0018*/ 	.word	0x00000002
        /*0030*/ 	.string	""
        /*0030*/ 	.string	"ptxas"
        /*0030*/ 	.string	"Cuda compilation tools, release 13.0, V13.0.88"
        /*0030*/ 	.string	"Build cuda_13.0.r13.0/compiler.36424714_0"
        /*0030*/ 	.string	"-arch sm_90a -m 64 "



//--------------------- .note.nv.cuinfo           --------------------------
	.section	.note.nv.cuinfo,"",@"SHT_NOTE"
	.sectionflags	@"SHF_NOTE_NV_CUINFO"
        /*0018*/ 	.short	0x0002
        /*001a*/ 	.short	0x005a
        /*001c*/ 	.short	0x0082
	.zero		2


//--------------------- .nv.info                  --------------------------
	.section	.nv.info,"",@"SHT_CUDA_INFO"
	.align	4


	//----- nvinfo : EIATTR_REGCOUNT
	.align		4
        /*0000*/ 	.byte	0x04, 0x2f
        /*0002*/ 	.short	(.L_12 - .L_11)
	.align		4
.L_11:
        /*0004*/ 	.word	index@(_ZN7cutlass13device_kernelINS_4gemm6kernel13GemmUniversalIN4cute5tupleIJiiiiEEENS1_10collective13CollectiveMmaINS1_37MainloopSm90TmaGmmaWarpSpecializedFP8ILi4ENS5_IJNS4_1CILi1EEESB_SB_EEENS1_32KernelTmaWarpSpecializedPingpongEEENS5_IJNSA_ILi64EEESF_SF_EEENS_12float_e5m2_tENS5_IJlSB_lEEESH_SI_NS4_8TiledMMAINS4_8MMA_AtomIJNS4_4SM904GMMA30MMA_64x64x32_F32E5M2E5M2_SS_TNILNSM_7ScaleInE1ELSO_1EEEEEENS4_6LayoutISC_NS5_IJNSA_ILi0EEESS_SS_EEEEENS5_IJNS4_10UnderscoreESV_SV_EEEEENS4_13SM90_TMA_LOADENS4_14ComposedLayoutINS4_7SwizzleILi2ELi4ELi3EEENS4_18smem_ptr_flag_bitsILi8EEENSR_INS5_IJNSA_ILi8EEESF_EEENS5_IJSF_SB_EEEEEEEvNS4_8identityESY_S18_vS19_EENS_8epilogue10collective6detail29Sm90TmaWarpSpecializedAdapterINS1C_15DefaultEpilogueISH_SI_SI_NS1B_6thread17LinearCombinationISH_Li1EffLNS1G_9ScaleType4KindE0ELNS_15FloatRoundStyleE2ESH_EENS1_15EpilogueDefaultEEEEEvvEEEEvNT_6ParamsE)
        /*0008*/ 	.word	0x000000a8


	//----- nvinfo : EIATTR_FRAME_SIZE
	.align		4
.L_12:
        /*000c*/ 	.byte	0x04, 0x11
        /*000e*/ 	.short	(.L_14 - .L_13)
	.align		4
.L_13:
        /*0010*/ 	.word	index@(_ZN7cutlass13device_kernelINS_4gemm6kernel13GemmUniversalIN4cute5tupleIJiiiiEEENS1_10collective13CollectiveMmaINS1_37MainloopSm90TmaGmmaWarpSpecializedFP8ILi4ENS5_IJNS4_1CILi1EEESB_SB_EEENS1_32KernelTmaWarpSpecializedPingpongEEENS5_IJNSA_ILi64EEESF_SF_EEENS_12float_e5m2_tENS5_IJlSB_lEEESH_SI_NS4_8TiledMMAINS4_8MMA_AtomIJNS4_4SM904GMMA30MMA_64x64x32_F32E5M2E5M2_SS_TNILNSM_7ScaleInE1ELSO_1EEEEEENS4_6LayoutISC_NS5_IJNSA_ILi0EEESS_SS_EEEEENS5_IJNS4_10UnderscoreESV_SV_EEEEENS4_13SM90_TMA_LOADENS4_14ComposedLayoutINS4_7SwizzleILi2ELi4ELi3EEENS4_18smem_ptr_flag_bitsILi8EEENSR_INS5_IJNSA_ILi8EEESF_EEENS5_IJSF_SB_EEEEEEEvNS4_8identityESY_S18_vS19_EENS_8epilogue10collective6detail29Sm90TmaWarpSpecializedAdapterINS1C_15DefaultEpilogueISH_SI_SI_NS1B_6thread17LinearCombinationISH_Li1EffLNS1G_9ScaleType4KindE0ELNS_15FloatRoundStyleE2ESH_EENS1_15EpilogueDefaultEEEEEvvEEEEvNT_6ParamsE)
        /*0014*/ 	.word	0x00000000


	//----- nvinfo : EIATTR_MIN_STACK_SIZE
	.align		4
.L_14:
        /*0018*/ 	.byte	0x04, 0x12
        /*001a*/ 	.short	(.L_16 - .L_15)
	.align		4
.L_15:
        /*001c*/ 	.word	index@(_ZN7cutlass13device_kernelINS_4gemm6kernel13GemmUniversalIN4cute5tupleIJiiiiEEENS1_10collective13CollectiveMmaINS1_37MainloopSm90TmaGmmaWarpSpecializedFP8ILi4ENS5_IJNS4_1CILi1EEESB_SB_EEENS1_32KernelTmaWarpSpecializedPingpongEEENS5_IJNSA_ILi64EEESF_SF_EEENS_12float_e5m2_tENS5_IJlSB_lEEESH_SI_NS4_8TiledMMAINS4_8MMA_AtomIJNS4_4SM904GMMA30MMA_64x64x32_F32E5M2E5M2_SS_TNILNSM_7ScaleInE1ELSO_1EEEEEENS4_6LayoutISC_NS5_IJNSA_ILi0EEESS_SS_EEEEENS5_IJNS4_10UnderscoreESV_SV_EEEEENS4_13SM90_TMA_LOADENS4_14ComposedLayoutINS4_7SwizzleILi2ELi4ELi3EEENS4_18smem_ptr_flag_bitsILi8EEENSR_INS5_IJNSA_ILi8EEESF_EEENS5_IJSF_SB_EEEEEEEvNS4_8identityESY_S18_vS19_EENS_8epilogue10collective6detail29Sm90TmaWarpSpecializedAdapterINS1C_15DefaultEpilogueISH_SI_SI_NS1B_6thread17LinearCombinationISH_Li1EffLNS1G_9ScaleType4KindE0ELNS_15FloatRoundStyleE2ESH_EENS1_15EpilogueDefaultEEEEEvvEEEEvNT_6ParamsE)
        /*0020*/ 	.word	0x00000000
.L_16:


//--------------------- .nv.compat                --------------------------
	.section	.nv.compat,"",@"SHT_CUDA_COMPAT_INFO"
	.align	4
        /*0000*/ 	.byte	0x02, 0x09, 0x01, 0x00, 0x02, 0x02, 0x04, 0x00, 0x02, 0x05, 0x05, 0x00, 0x03, 0x07, 0x01, 0x01
        /*0010*/ 	.byte	0x02, 0x03, 0x01, 0x00, 0x02, 0x06, 0x01, 0x00, 0x04, 0x0b, 0x08, 0x00, 0x00, 0x00, 0x00, 0x00
        /*0020*/ 	.byte	0x00, 0x00, 0x00, 0x00


//--------------------- .nv.info._ZN7cutlass13device_kernelINS_4gemm6kernel13GemmUniversalIN4cute5tupleIJiiiiEEENS1_10collective13CollectiveMmaINS1_37MainloopSm90TmaGmmaWarpSpecializedFP8ILi4ENS5_IJNS4_1CILi1EEESB_SB_EEENS1_32KernelTmaWarpSpecializedPingpongEEENS5_IJNSA_ILi64EEESF_SF_EEENS_12float_e5m2_tENS5_IJlSB_lEEESH_SI_NS4_8TiledMMAINS4_8MMA_AtomIJNS4_4SM904GMMA30MMA_64x64x32_F32E5M2E5M2_SS_TNILNSM_7ScaleInE1ELSO_1EEEEEENS4_6LayoutISC_NS5_IJNSA_ILi0EEESS_SS_EEEEENS5_IJNS4_10UnderscoreESV_SV_EEEEENS4_13SM90_TMA_LOADENS4_14ComposedLayoutINS4_7SwizzleILi2ELi4ELi3EEENS4_18smem_ptr_flag_bitsILi8EEENSR_INS5_IJNSA_ILi8EEESF_EEENS5_IJSF_SB_EEEEEEEvNS4_8identityESY_S18_vS19_EENS_8epilogue10collective6detail29Sm90TmaWarpSpecializedAdapterINS1C_15DefaultEpilogueISH_SI_SI_NS1B_6thread17LinearCombinationISH_Li1EffLNS1G_9ScaleType4KindE0ELNS_15FloatRoundStyleE2ESH_EENS1_15EpilogueDefaultEEEEEvvEEEEvNT_6ParamsE --------------------------
	.section	.nv.info._ZN7cutlass13device_kernelINS_4gemm6kernel13GemmUniversalIN4cute5tupleIJiiiiEEENS1_10collective13CollectiveMmaINS1_37MainloopSm90TmaGmmaWarpSpecializedFP8ILi4ENS5_IJNS4_1CILi1EEESB_SB_EEENS1_32KernelTmaWarpSpecializedPingpongEEENS5_IJNSA_ILi64EEESF_SF_EEENS_12float_e5m2_tENS5_IJlSB_lEEESH_SI_NS4_8TiledMMAINS4_8MMA_AtomIJNS4_4SM904GMMA30MMA_64x64x32_F32E5M2E5M2_SS_TNILNSM_7ScaleInE1ELSO_1EEEEEENS4_6LayoutISC_NS5_IJNSA_ILi0EEESS_SS_EEEEENS5_IJNS4_10UnderscoreESV_SV_EEEEENS4_13SM90_TMA_LOADENS4_14ComposedLayoutINS4_7SwizzleILi2ELi4ELi3EEENS4_18smem_ptr_flag_bitsILi8EEENSR_INS5_IJNSA_ILi8EEESF_EEENS5_IJSF_SB_EEEEEEEvNS4_8identityESY_S18_vS19_EENS_8epilogue10collective6detail29Sm90TmaWarpSpecializedAdapterINS1C_15DefaultEpilogueISH_SI_SI_NS1B_6thread17LinearCombinationISH_Li1EffLNS1G_9ScaleType4KindE0ELNS_15FloatRoundStyleE2ESH_EENS1_15EpilogueDefaultEEEEEvvEEEEvNT_6ParamsE,"",@"SHT_CUDA_INFO"
	.sectionflags	@""
	.align	4


	//----- nvinfo : EIATTR_CUDA_API_VERSION
	.align		4
        /*0000*/ 	.byte	0x04, 0x37
        /*0002*/ 	.short	(.L_18 - .L_17)
.L_17:
        /*0004*/ 	.word	0x00000082


	//----- nvinfo : EIATTR_KPARAM_INFO
	.align		4
.L_18:
        /*0008*/ 	.byte	0x04, 0x17
        /*000a*/ 	.short	(.L_20 - .L_19)
.L_19:
        /*000c*/ 	.word	0x00000000
        /*0010*/ 	.short	0x0000
        /*0012*/ 	.short	0x0070
        /*0014*/ 	.byte	0x00, 0xf0, 0x01, 0x10


	//----- nvinfo : EIATTR_SPARSE_MMA_MASK
	.align		4
.L_20:
        /*0018*/ 	.byte	0x03, 0x50
        /*001a*/ 	.short	0x0000


	//----- nvinfo : EIATTR_MAXREG_COUNT
	.align		4
        /*001c*/ 	.byte	0x03, 0x1b
        /*001e*/ 	.short	0x00a8


	//----- nvinfo : EIATTR_NUM_BARRIERS
	.align		4
        /*0020*/ 	.byte	0x02, 0x4c
        /*0022*/ 	.byte	0x01
	.zero		1


	//----- nvinfo : EIATTR_MERCURY_ISA_VERSION
	.align		4
        /*0024*/ 	.byte	0x03, 0x5f
        /*0026*/ 	.short	0x0101


	//----- nvinfo : EIATTR_INT_WARP_WIDE_INSTR_OFFSETS
	.align		4
        /*0028*/ 	.byte	0x04, 0x31
        /*002a*/ 	.short	(.L_22 - .L_21)


	//   ....[0]....
.L_21:
        /*002c*/ 	.word	0x00000470


	//   ....[1]....
        /*0030*/ 	.word	0x00000490


	//   ....[2]....
        /*0034*/ 	.word	0x00000510


	//   ....[3]....
        /*0038*/ 	.word	0x00000520


	//   ....[4]....
        /*003c*/ 	.word	0x00000530


	//   ....[5]....
        /*0040*/ 	.word	0x00000550


	//   ....[6]....
        /*0044*/ 	.word	0x000005b0


	//   ....[7]....
        /*0048*/ 	.word	0x000005d0


	//----- nvinfo : EIATTR_COOP_GROUP_MASK_REGIDS
	.align		4
.L_22:
        /*004c*/ 	.byte	0x04, 0x29
        /*004e*/ 	.short	(.L_24 - .L_23)


	//   ....[0]....
.L_23:
        /*0050*/ 	.word	0xffffffff


	//   ....[1]....
        /*0054*/ 	.word	0xffffffff


	//   ....[2]....
        /*0058*/ 	.word	0xffffffff


	//   ....[3]....
        /*005c*/ 	.word	0xffffffff


	//   ....[4]....
        /*0060*/ 	.word	0xffffffff


	//   ....[5]....
        /*0064*/ 	.word	0xffffffff


	//----- nvinfo : EIATTR_COOP_GROUP_INSTR_OFFSETS
	.align		4
.L_24:
        /*0068*/ 	.byte	0x04, 0x28
        /*006a*/ 	.short	(.L_26 - .L_25)


	//   ....[0]....
.L_25:
        /*006c*/ 	.word	0x00000050


	//   ....[1]....
        /*0070*/ 	.word	0x00000080


	//   ....[2]....
        /*0074*/ 	.word	0x00000180


	//   ....[3]....
        /*0078*/ 	.word	0x00000390


	//   ....[4]....
        /*007c*/ 	.word	0x000003d0


	//   ....[5]....
        /*0080*/ 	.word	0x00000410


	//----- nvinfo : EIATTR_REG_RECONFIG
	.align		4
.L_26:
        /*0084*/ 	.byte	0x01, 0x54
	.zero		2


	//----- nvinfo : EIATTR_MBARRIER_INSTR_OFFSETS
	.align		4
        /*0088*/ 	.byte	0x04, 0x39
        /*008a*/ 	.short	(.L_28 - .L_27)


	//   ....[0]....
.L_27:
        /*008c*/ 	.word	0x00000300
        /*0090*/ 	.word	0x000000ff
        /*0094*/ 	.word	0x00000000
        /*0098*/ 	.short	0x0100
        /*009a*/ 	.byte	0x09
	.zero		1


	//   ....[1]....
        /*009c*/ 	.word	0x00000310
        /*00a0*/ 	.word	0x000000ff
        /*00a4*/ 	.word	0x00000020
        /*00a8*/ 	.short	0x0100
        /*00aa*/ 	.byte	0x09
	.zero		1


	//   ....[2]....
        /*00ac*/ 	.word	0x00000320
        /*00b0*/ 	.word	0x000000ff
        /*00b4*/ 	.word	0x00000008
        /*00b8*/ 	.short	0x0100
        /*00ba*/ 	.byte	0x09
	.zero		1


	//   ....[3]....
        /*00bc*/ 	.word	0x00000330
        /*00c0*/ 	.word	0x000000ff
        /*00c4*/ 	.word	0x00000028
        /*00c8*/ 	.short	0x0100
        /*00ca*/ 	.byte	0x09
	.zero		1


	//   ....[4]....
        /*00cc*/ 	.word	0x00000340
        /*00d0*/ 	.word	0x000000ff
        /*00d4*/ 	.word	0x00000010
        /*00d8*/ 	.short	0x0100
        /*00da*/ 	.byte	0x09
	.zero		1


	//   ....[5]....
        /*00dc*/ 	.word	0x00000350
        /*00e0*/ 	.word	0x000000ff
        /*00e4*/ 	.word	0x00000030
        /*00e8*/ 	.short	0x0100
        /*00ea*/ 	.byte	0x09
	.zero		1


	//   ....[6]....
        /*00ec*/ 	.word	0x00000360
        /*00f0*/ 	.word	0x000000ff
        /*00f4*/ 	.word	0x00000018
        /*00f8*/ 	.short	0x0100
        /*00fa*/ 	.byte	0x09
	.zero		1


	//   ....[7]....
        /*00fc*/ 	.word	0x00000370
        /*0100*/ 	.word	0x000000ff
        /*0104*/ 	.word	0x00000038
        /*0108*/ 	.short	0x0100
        /*010a*/ 	.byte	0x09
	.zero		1


	//   ....[8]....
        /*010c*/ 	.word	0x000005f0
        /*0110*/ 	.word	0x000000ff
        /*0114*/ 	.word	0x00000070
        /*0118*/ 	.short	0x0100
        /*011a*/ 	.byte	0x09
	.zero		1


	//   ....[9]....
        /*011c*/ 	.word	0x00000600
        /*0120*/ 	.word	0x000000ff
        /*0124*/ 	.word	0x00000078
        /*0128*/ 	.short	0x0100
        /*012a*/ 	.byte	0x09
	.zero		1


	//   ....[10]....
        /*012c*/ 	.word	0x00000640
        /*0130*/ 	.word	0x000000ff
        /*0134*/ 	.word	0x00000050
        /*0138*/ 	.short	0x0100
        /*013a*/ 	.byte	0x0a
	.zero		1


	//   ....[11]....
        /*013c*/ 	.word	0x00000660
        /*0140*/ 	.word	0x000000ff
        /*0144*/ 	.word	0x00000058
        /*0148*/ 	.short	0x0100
        /*014a*/ 	.byte	0x0a
	.zero		1


	//   ....[12]....
        /*014c*/ 	.word	0x00000670
        /*0150*/ 	.word	0x000000ff
        /*0154*/ 	.word	0x00000060
        /*0158*/ 	.short	0x0100
        /*015a*/ 	.byte	0x0a
	.zero		1


	//   ....[13]....
        /*015c*/ 	.word	0x00000680
        /*0160*/ 	.word	0x000000ff
        /*0164*/ 	.word	0x00000068
        /*0168*/ 	.short	0x0100
        /*016a*/ 	.byte	0x0a
	.zero		1


	//   ....[14]....
        /*016c*/ 	.word	0x000015a0
        /*0170*/ 	.word	0x0000000f
        /*0174*/ 	.word	0xfffffff8
        /*0178*/ 	.short	0x010a
        /*017a*/ 	.byte	0x3f
	.zero		1


	//   ....[15]....
        /*017c*/ 	.word	0x00001880
        /*0180*/ 	.word	0x000000ff
        /*0184*/ 	.word	0x00000000
        /*0188*/ 	.short	0x010a
        /*018a*/ 	.byte	0x04
	.zero		1


	//   ....[16]....
        /*018c*/ 	.word	0x000018c0
        /*0190*/ 	.word	0x000000ff
        /*0194*/ 	.word	0x00000000
        /*0198*/ 	.short	0x010a
        /*019a*/ 	.byte	0x04
	.zero		1


	//   ....[17]....
        /*019c*/ 	.word	0x00001e40
        /*01a0*/ 	.word	0x000000ff
        /*01a4*/ 	.word	0x00000000
        /*01a8*/ 	.short	0x010a
        /*01aa*/ 	.byte	0x08
	.zero		1


	//   ....[18]....
        /*01ac*/ 	.word	0x00001e80
        /*01b0*/ 	.word	0x000000ff
        /*01b4*/ 	.word	0x00000000
        /*01b8*/ 	.short	0x010a
        /*01ba*/ 	.byte	0x08
	.zero		1


	//   ....[19]....
        /*01bc*/ 	.word	0x00002270
        /*01c0*/ 	.word	0x000000ff
        /*01c4*/ 	.word	0x00000000
        /*01c8*/ 	.short	0x0101
        /*01ca*/ 	.byte	0x06
	.zero		1


	//   ....[20]....
        /*01cc*/ 	.word	0x000025d0
        /*01d0*/ 	.word	0x00000055
        /*01d4*/ 	.word	0x00000000
        /*01d8*/ 	.short	0x0101
        /*01da*/ 	.byte	0x21
	.zero		1


	//   ....[21]....
        /*01dc*/ 	.word	0x000026b0
        /*01e0*/ 	.word	0x000000ff
        /*01e4*/ 	.word	0x00000000
        /*01e8*/ 	.short	0x0101
        /*01ea*/ 	.byte	0x04
	.zero		1


	//   ....[22]....
        /*01ec*/ 	.word	0x00002710
        /*01f0*/ 	.word	0x0000000f
        /*01f4*/ 	.word	0x00000008
        /*01f8*/ 	.short	0x010a
        /*01fa*/ 	.byte	0x3f
	.zero		1


	//   ....[23]....
        /*01fc*/ 	.word	0x00004ef0
        /*0200*/ 	.word	0x00000012
        /*0204*/ 	.word	0x00000000
        /*0208*/ 	.short	0x0101
        /*020a*/ 	.byte	0x21
	.zero		1


	//   ....[24]....
        /*020c*/ 	.word	0x00005970
        /*0210*/ 	.word	0x0000000d
        /*0214*/ 	.word	0x00000020
        /*0218*/ 	.short	0x010a
        /*021a*/ 	.byte	0x3f
	.zero		1


	//   ....[25]....
        /*021c*/ 	.word	0x00005ce0
        /*0220*/ 	.word	0x00000003
        /*0224*/ 	.word	0x00000078
        /*0228*/ 	.short	0x0101
        /*022a*/ 	.byte	0x3f
	.zero		1


	//   ....[26]....
        /*022c*/ 	.word	0x00006470
        /*0230*/ 	.word	0x00000005
        /*0234*/ 	.word	0x00000000
        /*0238*/ 	.short	0x010a
        /*023a*/ 	.byte	0x3f
	.zero		1


	//   ....[27]....
        /*023c*/ 	.word	0x000064f0
        /*0240*/ 	.word	0x00000007
        /*0244*/ 	.word	0x00000000
        /*0248*/ 	.short	0x010a
        /*024a*/ 	.byte	0x3f
	.zero		1


	//   ....[28]....
        /*024c*/ 	.word	0x00006580
        /*0250*/ 	.word	0x00000006
        /*0254*/ 	.word	0x00000000
        /*0258*/ 	.short	0x010a
        /*025a*/ 	.byte	0x3f
	.zero		1


	//   ....[29]....
        /*025c*/ 	.word	0x00006610
        /*0260*/ 	.word	0x00000003
        /*0264*/ 	.word	0x00000000
        /*0268*/ 	.short	0x010a
        /*026a*/ 	.byte	0x3f
	.zero		1


	//   ....[30]....
        /*026c*/ 	.word	0x00006670
        /*0270*/ 	.word	0x0000000f
        /*0274*/ 	.word	0xfffffff8
        /*0278*/ 	.short	0x010a
        /*027a*/ 	.byte	0x3f
	.zero		1


	//   ....[31]....
        /*027c*/ 	.word	0x000066d0
        /*0280*/ 	.word	0x0000000b
        /*0284*/ 	.word	0x00000000
        /*0288*/ 	.short	0x010a
        /*028a*/ 	.byte	0x3f
	.zero		1


	//   ....[32]....
        /*028c*/ 	.word	0x00006730
        /*0290*/ 	.word	0x0000000c
        /*0294*/ 	.word	0x00000000
        /*0298*/ 	.short	0x010a
        /*029a*/ 	.byte	0x3f
	.zero		1


	//   ....[33]....
        /*029c*/ 	.word	0x00006780
        /*02a0*/ 	.word	0x0000000f
        /*02a4*/ 	.word	0x00000008
        /*02a8*/ 	.short	0x010a
        /*02aa*/ 	.byte	0x3f
	.zero		1


	//   ....[34]....
        /*02ac*/ 	.word	0x00006850
        /*02b0*/ 	.word	0x0000000d
        /*02b4*/ 	.word	0x00000020
        /*02b8*/ 	.short	0x010a
        /*02ba*/ 	.byte	0x3f
	.zero		1


	//   ....[35]....
        /*02bc*/ 	.word	0x00006930
        /*02c0*/ 	.word	0x00000005
        /*02c4*/ 	.word	0x00000000
        /*02c8*/ 	.short	0x010a
        /*02ca*/ 	.byte	0x3f
	.zero		1


	//   ....[36]....
        /*02cc*/ 	.word	0x00006980
        /*02d0*/ 	.word	0x00000007
        /*02d4*/ 	.word	0x00000000
        /*02d8*/ 	.short	0x010a
        /*02da*/ 	.byte	0x3f
	.zero		1


	//   ....[37]....
        /*02dc*/ 	.word	0x000069d0
        /*02e0*/ 	.word	0x00000006
        /*02e4*/ 	.word	0x00000000
        /*02e8*/ 	.short	0x010a
        /*02ea*/ 	.byte	0x3f
	.zero		1


	//----- nvinfo : EIATTR_NUM_MBARRIERS
	.align		4
.L_28:
        /*02ec*/ 	.byte	0x03, 0x38
        /*02ee*/ 	.short	0x000e


	//----- nvinfo : EIATTR_EXIT_INSTR_OFFSETS
	.align		4
        /*02f0*/ 	.byte	0x04, 0x1c
        /*02f2*/ 	.short	(.L_30 - .L_29)


	//   ....[0]....
.L_29:
        /*02f4*/ 	.word	0x00001200


	//   ....[1]....
        /*02f8*/ 	.word	0x00001260


	//   ....[2]....
        /*02fc*/ 	.word	0x000056a0


	//   ....[3]....
        /*0300*/ 	.word	0x000056d0


	//   ....[4]....
        /*0304*/ 	.word	0x00006660


	//----- nvinfo : EIATTR_MAX_THREADS
	.align		4
.L_30:
        /*0308*/ 	.byte	0x04, 0x05
        /*030a*/ 	.short	(.L_32 - .L_31)
.L_31:
        /*030c*/ 	.word	0x00000180
        /*0310*/ 	.word	0x00000001
        /*0314*/ 	.word	0x00000001


	//----- nvinfo : EIATTR_CRS_STACK_SIZE
	.align		4
.L_32:
        /*0318*/ 	.byte	0x04, 0x1e
        /*031a*/ 	.short	(.L_34 - .L_33)
.L_33:
        /*031c*/ 	.word	0x00000000


	//----- nvinfo : EIATTR_CBANK_PARAM_SIZE
	.align		4
.L_34:
        /*0320*/ 	.byte	0x03, 0x19
        /*0322*/ 	.short	0x0470


	//----- nvinfo : EIATTR_PARAM_CBANK
	.align		4
        /*0324*/ 	.byte	0x04, 0x0a
        /*0326*/ 	.short	(.L_36 - .L_35)
	.align		4
.L_35:
        /*0328*/ 	.word	index@(.nv.constant0._ZN7cutlass13device_kernelINS_4gemm6kernel13GemmUniversalIN4cute5tupleIJiiiiEEENS1_10collective13CollectiveMmaINS1_37MainloopSm90TmaGmmaWarpSpecializedFP8ILi4ENS5_IJNS4_1CILi1EEESB_SB_EEENS1_32KernelTmaWarpSpecializedPingpongEEENS5_IJNSA_ILi64EEESF_SF_EEENS_12float_e5m2_tENS5_IJlSB_lEEESH_SI_NS4_8TiledMMAINS4_8MMA_AtomIJNS4_4SM904GMMA30MMA_64x64x32_F32E5M2E5M2_SS_TNILNSM_7ScaleInE1ELSO_1EEEEEENS4_6LayoutISC_NS5_IJNSA_ILi0EEESS_SS_EEEEENS5_IJNS4_10UnderscoreESV_SV_EEEEENS4_13SM90_TMA_LOADENS4_14ComposedLayoutINS4_7SwizzleILi2ELi4ELi3EEENS4_18smem_ptr_flag_bitsILi8EEENSR_INS5_IJNSA_ILi8EEESF_EEENS5_IJSF_SB_EEEEEEEvNS4_8identityESY_S18_vS19_EENS_8epilogue10collective6detail29Sm90TmaWarpSpecializedAdapterINS1C_15DefaultEpilogueISH_SI_SI_NS1B_6thread17LinearCombinationISH_Li1EffLNS1G_9ScaleType4KindE0ELNS_15FloatRoundStyleE2ESH_EENS1_15EpilogueDefaultEEEEEvvEEEEvNT_6ParamsE)
        /*032c*/ 	.short	0x0210
        /*032e*/ 	.short	0x0470


	//----- nvinfo : EIATTR_SW_WAR
	.align		4
.L_36:
        /*0330*/ 	.byte	0x04, 0x36
        /*0332*/ 	.short	(.L_38 - .L_37)
.L_37:
        /*0334*/ 	.word	0x00000008
.L_38:


//--------------------- .nv.callgraph             --------------------------
	.section	.nv.callgraph,"",@"SHT_CUDA_CALLGRAPH"
	.align	4
	.sectionentsize	8
	.align		4
        /*0000*/ 	.word	0x00000000
	.align		4
        /*0004*/ 	.word	0xffffffff
	.align		4
        /*0008*/ 	.word	0x00000000
	.align		4
        /*000c*/ 	.word	0xfffffffe
	.align		4
        /*0010*/ 	.word	0x00000000
	.align		4
        /*0014*/ 	.word	0xfffffffd
	.align		4
        /*0018*/ 	.word	0x00000000
	.align		4
        /*001c*/ 	.word	0xfffffffc


//--------------------- .nv.constant4             --------------------------
	.section	.nv.constant4,"a",@progbits
	.align	8
	.align		8
.nv.constant4:
        /*0000*/ 	.dword	_ZN39_INTERNAL_294ef0a9_4_k_cu_999cf574_44504cuda3std3__45__cpo5beginE
	.align		8
        /*0008*/ 	.dword	_ZN39_INTERNAL_294ef0a9_4_k_cu_999cf574_44504cuda3std3__45__cpo3endE
	.align		8
        /*0010*/ 	.dword	_ZN39_INTERNAL_294ef0a9_4_k_cu_999cf574_44504cuda3std3__45__cpo6cbeginE
	.align		8
        /*0018*/ 	.dword	_ZN39_INTERNAL_294ef0a9_4_k_cu_999cf574_44504cuda3std3__45__cpo4cendE
	.align		8
        /*0020*/ 	.dword	_ZN39_INTERNAL_294ef0a9_4_k_cu_999cf574_44504cuda3std3__441_GLOBAL__N__294ef0a9_4_k_cu_999cf574_44506ignoreE
	.align		8
        /*0028*/ 	.dword	_ZN39_INTERNAL_294ef0a9_4_k_cu_999cf574_44504cuda3std3__419piecewise_constructE
	.align		8
        /*0030*/ 	.dword	_ZN39_INTERNAL_294ef0a9_4_k_cu_999cf574_44504cuda3std3__48in_placeE
	.align		8
        /*0038*/ 	.dword	_ZN39_INTERNAL_294ef0a9_4_k_cu_999cf574_44504cuda3std6ranges3__45__cpo4swapE
	.align		8
        /*0040*/ 	.dword	_ZN39_INTERNAL_294ef0a9_4_k_cu_999cf574_44504cuda3std6ranges3__45__cpo9iter_moveE
	.align		8
        /*0048*/ 	.dword	_ZN39_INTERNAL_294ef0a9_4_k_cu_999cf574_44504cute7productE
	.align		8
        /*0050*/ 	.dword	_ZN39_INTERNAL_294ef0a9_4_k_cu_999cf574_44504cute1_E


//--------------------- .text._ZN7cutlass13device_kernelINS_4gemm6kernel13GemmUniversalIN4cute5tupleIJiiiiEEENS1_10collective13CollectiveMmaINS1_37MainloopSm90TmaGmmaWarpSpecializedFP8ILi4ENS5_IJNS4_1CILi1EEESB_SB_EEENS1_32KernelTmaWarpSpecializedPingpongEEENS5_IJNSA_ILi64EEESF_SF_EEENS_12float_e5m2_tENS5_IJlSB_lEEESH_SI_NS4_8TiledMMAINS4_8MMA_AtomIJNS4_4SM904GMMA30MMA_64x64x32_F32E5M2E5M2_SS_TNILNSM_7ScaleInE1ELSO_1EEEEEENS4_6LayoutISC_NS5_IJNSA_ILi0EEESS_SS_EEEEENS5_IJNS4_10UnderscoreESV_SV_EEEEENS4_13SM90_TMA_LOADENS4_14ComposedLayoutINS4_7SwizzleILi2ELi4ELi3EEENS4_18smem_ptr_flag_bitsILi8EEENSR_INS5_IJNSA_ILi8EEESF_EEENS5_IJSF_SB_EEEEEEEvNS4_8identityESY_S18_vS19_EENS_8epilogue10collective6detail29Sm90TmaWarpSpecializedAdapterINS1C_15DefaultEpilogueISH_SI_SI_NS1B_6thread17LinearCombinationISH_Li1EffLNS1G_9ScaleType4KindE0ELNS_15FloatRoundStyleE2ESH_EENS1_15EpilogueDefaultEEEEEvvEEEEvNT_6ParamsE --------------------------
	.section	.text._ZN7cutlass13device_kernelINS_4gemm6kernel13GemmUniversalIN4cute5tupleIJiiiiEEENS1_10collective13CollectiveMmaINS1_37MainloopSm90TmaGmmaWarpSpecializedFP8ILi4ENS5_IJNS4_1CILi1EEESB_SB_EEENS1_32KernelTmaWarpSpecializedPingpongEEENS5_IJNSA_ILi64EEESF_SF_EEENS_12float_e5m2_tENS5_IJlSB_lEEESH_SI_NS4_8TiledMMAINS4_8MMA_AtomIJNS4_4SM904GMMA30MMA_64x64x32_F32E5M2E5M2_SS_TNILNSM_7ScaleInE1ELSO_1EEEEEENS4_6LayoutISC_NS5_IJNSA_ILi0EEESS_SS_EEEEENS5_IJNS4_10UnderscoreESV_SV_EEEEENS4_13SM90_TMA_LOADENS4_14ComposedLayoutINS4_7SwizzleILi2ELi4ELi3EEENS4_18smem_ptr_flag_bitsILi8EEENSR_INS5_IJNSA_ILi8EEESF_EEENS5_IJSF_SB_EEEEEEEvNS4_8identityESY_S18_vS19_EENS_8epilogue10collective6detail29Sm90TmaWarpSpecializedAdapterINS1C_15DefaultEpilogueISH_SI_SI_NS1B_6thread17LinearCombinationISH_Li1EffLNS1G_9ScaleType4KindE0ELNS_15FloatRoundStyleE2ESH_EENS1_15EpilogueDefaultEEEEEvvEEEEvNT_6ParamsE,"ax",@progbits
	.align	128
.text._ZN7cutlass13device_kernelINS_4gemm6kernel13GemmUniversalIN4cute5tupleIJiiiiEEENS1_10collective13CollectiveMmaINS1_37MainloopSm90TmaGmmaWarpSpecializedFP8ILi4ENS5_IJNS4_1CILi1EEESB_SB_EEENS1_32KernelTmaWarpSpecializedPingpongEEENS5_IJNSA_ILi64EEESF_SF_EEENS_12float_e5m2_tENS5_IJlSB_lEEESH_SI_NS4_8TiledMMAINS4_8MMA_AtomIJNS4_4SM904GMMA30MMA_64x64x32_F32E5M2E5M2_SS_TNILNSM_7ScaleInE1ELSO_1EEEEEENS4_6LayoutISC_NS5_IJNSA_ILi0EEESS_SS_EEEEENS5_IJNS4_10UnderscoreESV_SV_EEEEENS4_13SM90_TMA_LOADENS4_14ComposedLayoutINS4_7SwizzleILi2ELi4ELi3EEENS4_18smem_ptr_flag_bitsILi8EEENSR_INS5_IJNSA_ILi8EEESF_EEENS5_IJSF_SB_EEEEEEEvNS4_8identityESY_S18_vS19_EENS_8epilogue10collective6detail29Sm90TmaWarpSpecializedAdapterINS1C_15DefaultEpilogueISH_SI_SI_NS1B_6thread17LinearCombinationISH_Li1EffLNS1G_9ScaleType4KindE0ELNS_15FloatRoundStyleE2ESH_EENS1_15EpilogueDefaultEEEEEvvEEEEvNT_6ParamsE:
        .type           _ZN7cutlass13device_kernelINS_4gemm6kernel13GemmUniversalIN4cute5tupleIJiiiiEEENS1_10collective13CollectiveMmaINS1_37MainloopSm90TmaGmmaWarpSpecializedFP8ILi4ENS5_IJNS4_1CILi1EEESB_SB_EEENS1_32KernelTmaWarpSpecializedPingpongEEENS5_IJNSA_ILi64EEESF_SF_EEENS_12float_e5m2_tENS5_IJlSB_lEEESH_SI_NS4_8TiledMMAINS4_8MMA_AtomIJNS4_4SM904GMMA30MMA_64x64x32_F32E5M2E5M2_SS_TNILNSM_7ScaleInE1ELSO_1EEEEEENS4_6LayoutISC_NS5_IJNSA_ILi0EEESS_SS_EEEEENS5_IJNS4_10UnderscoreESV_SV_EEEEENS4_13SM90_TMA_LOADENS4_14ComposedLayoutINS4_7SwizzleILi2ELi4ELi3EEENS4_18smem_ptr_flag_bitsILi8EEENSR_INS5_IJNSA_ILi8EEESF_EEENS5_IJSF_SB_EEEEEEEvNS4_8identityESY_S18_vS19_EENS_8epilogue10collective6detail29Sm90TmaWarpSpecializedAdapterINS1C_15DefaultEpilogueISH_SI_SI_NS1B_6thread17LinearCombinationISH_Li1EffLNS1G_9ScaleType4KindE0ELNS_15FloatRoundStyleE2ESH_EENS1_15EpilogueDefaultEEEEEvvEEEEvNT_6ParamsE,@function
        .size           _ZN7cutlass13device_kernelINS_4gemm6kernel13GemmUniversalIN4cute5tupleIJiiiiEEENS1_10collective13CollectiveMmaINS1_37MainloopSm90TmaGmmaWarpSpecializedFP8ILi4ENS5_IJNS4_1CILi1EEESB_SB_EEENS1_32KernelTmaWarpSpecializedPingpongEEENS5_IJNSA_ILi64EEESF_SF_EEENS_12float_e5m2_tENS5_IJlSB_lEEESH_SI_NS4_8TiledMMAINS4_8MMA_AtomIJNS4_4SM904GMMA30MMA_64x64x32_F32E5M2E5M2_SS_TNILNSM_7ScaleInE1ELSO_1EEEEEENS4_6LayoutISC_NS5_IJNSA_ILi0EEESS_SS_EEEEENS5_IJNS4_10UnderscoreESV_SV_EEEEENS4_13SM90_TMA_LOADENS4_14ComposedLayoutINS4_7SwizzleILi2ELi4ELi3EEENS4_18smem_ptr_flag_bitsILi8EEENSR_INS5_IJNSA_ILi8EEESF_EEENS5_IJSF_SB_EEEEEEEvNS4_8identityESY_S18_vS19_EENS_8epilogue10collective6detail29Sm90TmaWarpSpecializedAdapterINS1C_15DefaultEpilogueISH_SI_SI_NS1B_6thread17LinearCombinationISH_Li1EffLNS1G_9ScaleType4KindE0ELNS_15FloatRoundStyleE2ESH_EENS1_15EpilogueDefaultEEEEEvvEEEEvNT_6ParamsE,(.L_x_139 - _ZN7cutlass13device_kernelINS_4gemm6kernel13GemmUniversalIN4cute5tupleIJiiiiEEENS1_10collective13CollectiveMmaINS1_37MainloopSm90TmaGmmaWarpSpecializedFP8ILi4ENS5_IJNS4_1CILi1EEESB_SB_EEENS1_32KernelTmaWarpSpecializedPingpongEEENS5_IJNSA_ILi64EEESF_SF_EEENS_12float_e5m2_tENS5_IJlSB_lEEESH_SI_NS4_8TiledMMAINS4_8MMA_AtomIJNS4_4SM904GMMA30MMA_64x64x32_F32E5M2E5M2_SS_TNILNSM_7ScaleInE1ELSO_1EEEEEENS4_6LayoutISC_NS5_IJNSA_ILi0EEESS_SS_EEEEENS5_IJNS4_10UnderscoreESV_SV_EEEEENS4_13SM90_TMA_LOADENS4_14ComposedLayoutINS4_7SwizzleILi2ELi4ELi3EEENS4_18smem_ptr_flag_bitsILi8EEENSR_INS5_IJNSA_ILi8EEESF_EEENS5_IJSF_SB_EEEEEEEvNS4_8identityESY_S18_vS19_EENS_8epilogue10collective6detail29Sm90TmaWarpSpecializedAdapterINS1C_15DefaultEpilogueISH_SI_SI_NS1B_6thread17LinearCombinationISH_Li1EffLNS1G_9ScaleType4KindE0ELNS_15FloatRoundStyleE2ESH_EENS1_15EpilogueDefaultEEEEEvvEEEEvNT_6ParamsE)
        .other          _ZN7cutlass13device_kernelINS_4gemm6kernel13GemmUniversalIN4cute5tupleIJiiiiEEENS1_10collective13CollectiveMmaINS1_37MainloopSm90TmaGmmaWarpSpecializedFP8ILi4ENS5_IJNS4_1CILi1EEESB_SB_EEENS1_32KernelTmaWarpSpecializedPingpongEEENS5_IJNSA_ILi64EEESF_SF_EEENS_12float_e5m2_tENS5_IJlSB_lEEESH_SI_NS4_8TiledMMAINS4_8MMA_AtomIJNS4_4SM904GMMA30MMA_64x64x32_F32E5M2E5M2_SS_TNILNSM_7ScaleInE1ELSO_1EEEEEENS4_6LayoutISC_NS5_IJNSA_ILi0EEESS_SS_EEEEENS5_IJNS4_10UnderscoreESV_SV_EEEEENS4_13SM90_TMA_LOADENS4_14ComposedLayoutINS4_7SwizzleILi2ELi4ELi3EEENS4_18smem_ptr_flag_bitsILi8EEENSR_INS5_IJNSA_ILi8EEESF_EEENS5_IJSF_SB_EEEEEEEvNS4_8identityESY_S18_vS19_EENS_8epilogue10collective6detail29Sm90TmaWarpSpecializedAdapterINS1C_15DefaultEpilogueISH_SI_SI_NS1B_6thread17LinearCombinationISH_Li1EffLNS1G_9ScaleType4KindE0ELNS_15FloatRoundStyleE2ESH_EENS1_15EpilogueDefaultEEEEEvvEEEEvNT_6ParamsE,@"STO_CUDA_ENTRY STV_DEFAULT"
_ZN7cutlass13device_kernelINS_4gemm6kernel13GemmUniversalIN4cute5tupleIJiiiiEEENS1_10collective13CollectiveMmaINS1_37MainloopSm90TmaGmmaWarpSpecializedFP8ILi4ENS5_IJNS4_1CILi1EEESB_SB_EEENS1_32KernelTmaWarpSpecializedPingpongEEENS5_IJNSA_ILi64EEESF_SF_EEENS_12float_e5m2_tENS5_IJlSB_lEEESH_SI_NS4_8TiledMMAINS4_8MMA_AtomIJNS4_4SM904GMMA30MMA_64x64x32_F32E5M2E5M2_SS_TNILNSM_7ScaleInE1ELSO_1EEEEEENS4_6LayoutISC_NS5_IJNSA_ILi0EEESS_SS_EEEEENS5_IJNS4_10UnderscoreESV_SV_EEEEENS4_13SM90_TMA_LOADENS4_14ComposedLayoutINS4_7SwizzleILi2ELi4ELi3EEENS4_18smem_ptr_flag_bitsILi8EEENSR_INS5_IJNSA_ILi8EEESF_EEENS5_IJSF_SB_EEEEEEEvNS4_8identityESY_S18_vS19_EENS_8epilogue10collective6detail29Sm90TmaWarpSpecializedAdapterINS1C_15DefaultEpilogueISH_SI_SI_NS1B_6thread17LinearCombinationISH_Li1EffLNS1G_9ScaleType4KindE0ELNS_15FloatRoundStyleE2ESH_EENS1_15EpilogueDefaultEEEEEvvEEEEvNT_6ParamsE:
[----:B------:R-:W-:Y:S01]  /*0000*/  LDC R1, c[0x0][0x28] ;  /* 0x00000a00ff017b82 */ /* 0x000fe20000000800 */
[----:B------:R-:W0:Y:S01]  /*0010*/  S2R R8, SR_TID.X ;  /* 0x0000000000087919 */ /* 0x000e220000002100 */
[----:B------:R-:W-:Y:S01]  /*0020*/  ELECT P0, URZ, PT ;  /* 0x00000000003f782f */ /* 0x000fe20003800000 */
[----:B------:R-:W-:Y:S01]  /*0030*/  BSSY B0, `(.L_x_0) ;  /* 0x0000014000007945 */ /* 0x000fe20003800000 */
[----:B0-----:R-:W-:-:S05]  /*0040*/  SHF.R.U32.HI R0, RZ, 0x5, R8 ;  /* 0x00000005ff007819 */ /* 0x001fca0000011608 */
[----:B------:R-:W0:Y:S02]  /*0050*/  SHFL.IDX PT, R2, R0, RZ, 0x1f ;  /* 0x00001fff00027589 */ /* 0x000e2400000e0000 */
[----:B0-----:R-:W-:Y:S02]  /*0060*/  R2UR UR8, R2 ;  /* 0x00000000020872ca */ /* 0x001fe400000e0000 */
[----:B------:R-:W-:-:S05]  /*0070*/  SHF.R.U32.HI R2, RZ, 0x7, R8 ;  /* 0x00000007ff027819 */ /* 0x000fca0000011608 */
[----:B------:R0:W1:Y:S06]  /*0080*/  SHFL.IDX PT, R3, R2, RZ, 0x1f ;  /* 0x00001fff02037589 */ /* 0x00006c00000e0000 */
[----:B------:R-:W-:Y:S02]  /*0090*/  USHF.R.S32.HI UR4, URZ, 0x1f, UR8 ;  /* 0x0000001f3f047899 */ /* 0x000fe40008011408 */
[----:B------:R-:W-:Y:S02]  /*00a0*/  ISETP.NE.OR P0, PT, RZ, UR8, !P0 ;  /* 0x00000008ff007c0c */ /* 0x000fe4000c705670 */
[----:B------:R-:W-:-:S04]  /*00b0*/  ULEA.HI UR4, UR4, UR8, URZ, 0x2 ;  /* 0x0000000804047291 */ /* 0x000fc8000f8f103f */
[----:B------:R-:W-:-:S04]  /*00c0*/  ULOP3.LUT UR4, UR4, 0xfffffffc, URZ, 0xc0, !UPT ;  /* 0xfffffffc04047892 */ /* 0x000fc8000f8ec03f */
[----:B------:R-:W-:-:S03]  /*00d0*/  UIADD3 UR8, UR8, -UR4, URZ ;  /* 0x8000000408087290 */ /* 0x000fc6000fffe03f */
[----:B0-----:R-:W-:Y:S09]  /*00e0*/  @P0 BRA `(.L_x_1) ;  /* 0x0000000000200947 */ /* 0x001ff20003800000 */
[----:B------:R-:W-:Y:S02]  /*00f0*/  ULDC.64 UR4, c[0x0][0x198] ;  /* 0x0000660000047ab9 */ /* 0x000fe40000000a00 */
[----:B------:R-:W-:Y:S02]  /*0100*/  UIADD3 UR6, UP0, UR4, 0xf0, URZ ;  /* 0x000000f004067890 */ /* 0x000fe4000ff1e03f */
[----:B------:R-:W-:Y:S02]  /*0110*/  UIADD3 UR4, UP1, UR4, 0x1f0, URZ ;  /* 0x000001f004047890 */ /* 0x000fe4000ff3e03f */
[----:B------:R-:W-:Y:S02]  /*0120*/  UIADD3.X UR7, URZ, UR5, URZ, UP0, !UPT ;  /* 0x000000053f077290 */ /* 0x000fe400087fe43f */
[----:B------:R-:W-:-:S07]  /*0130*/  UIADD3.X UR5, URZ, UR5, URZ, UP1, !UPT ;  /* 0x000000053f057290 */ /* 0x000fce0008ffe43f */
[----:B------:R0:W-:Y:S02]  /*0140*/  UTMACCTL.PF [UR6] ;  /* 0x00000000060079b9 */ /* 0x0001e40008040000 */
[----:B------:R0:W-:Y:S02]  /*0150*/  UTMACCTL.PF [UR4] ;  /* 0x00000000040079b9 */ /* 0x0001e40008040000 */
[----:B0-----:R-:W-:Y:S01]  /*0160*/  NOP ;  /* 0x0000000000007918 */ /* 0x001fe20000000000 */
.L_x_1:
[----:B------:R-:W-:Y:S05]  /*0170*/  BSYNC B0 ;  /* 0x0000000000007941 */ /* 0x000fea0003800000 */
.L_x_0:
[----:B------:R-:W0:Y:S01]  /*0180*/  SHFL.IDX PT, R4, R0, RZ, 0x1f ;  /* 0x00001fff00047589 */ /* 0x000e2200000e0000 */
[----:B-1----:R-:W-:Y:S01]  /*0190*/  R2UR UR16, R3 ;  /* 0x00000000031072ca */ /* 0x002fe200000e0000 */
[----:B------:R-:W-:-:S04]  /*01a0*/  UISETP.NE.AND UP0, UPT, UR8, 0x3, UPT ;  /* 0x000000030800788c */ /* 0x000fc8000bf05270 */
[----:B------:R-:W-:-:S08]  /*01b0*/  UISETP.EQ.OR UP0, UPT, UR8, URZ, !UP0 ;  /* 0x0000003f0800728c */ /* 0x000fd0000c702670 */
[----:B------:R-:W-:Y:S02]  /*01c0*/  UIADD3 UR24, UR16, -0x1, URZ ;  /* 0xffffffff10187890 */ /* 0x000fe4000fffe03f */
[----:B------:R-:W-:Y:S02]  /*01d0*/  UISETP.EQ.AND UP0, UPT, UR16, URZ, UP0 ;  /* 0x0000003f1000728c */ /* 0x000fe40008702270 */
[----:B------:R-:W-:Y:S02]  /*01e0*/  UISETP.GE.U32.AND UP1, UPT, UR24, 0x2, UPT ;  /* 0x000000021800788c */ /* 0x000fe4000bf26070 */
[----:B------:R-:W-:Y:S01]  /*01f0*/  USEL UR13, URZ, 0x1, !UP0 ;  /* 0x000000013f0d7887 */ /* 0x000fe2000c000000 */
[----:B0-----:R-:W-:-:S03]  /*0200*/  ISETP.NE.AND P0, PT, R4, RZ, PT ;  /* 0x000000ff0400720c */ /* 0x001fc60003f05270 */
[----:B------:R-:W-:-:S10]  /*0210*/  USEL UR13, UR13, 0x2, UP1 ;  /* 0x000000020d0d7887 */ /* 0x000fd40008800000 */
[----:B------:R-:W-:Y:S05]  /*0220*/  @P0 BRA `(.L_x_2) ;  /* 0x0000000000580947 */ /* 0x000fea0003800000 */
[----:B------:R-:W0:Y:S01]  /*0230*/  S2UR UR9, SR_CgaCtaId ;  /* 0x00000000000979c3 */ /* 0x000e220000008800 */
[----:B------:R-:W-:Y:S01]  /*0240*/  UMOV UR4, 0x400 ;  /* 0x0000040000047882 */ /* 0x000fe20000000000 */
[----:B------:R-:W-:Y:S01]  /*0250*/  UMOV UR5, 0x1 ;  /* 0x0000000100057882 */ /* 0x000fe20000000000 */
[----:B------:R-:W-:Y:S01]  /*0260*/  UMOV UR6, 0x80 ;  /* 0x0000008000067882 */ /* 0x000fe20000000000 */
[----:B------:R-:W-:Y:S01]  /*0270*/  ELECT P0, URZ, PT ;  /* 0x00000000003f782f */ /* 0x000fe20003800000 */
[----:B------:R-:W-:-:S04]  /*0280*/  UIADD3 UR6, -UR6, 0x100000, URZ ;  /* 0x0010000006067890 */ /* 0x000fc8000fffe13f */
[----:B------:R-:W-:Y:S02]  /*0290*/  USHF.L.U32 UR7, UR6, 0xb, URZ ;  /* 0x0000000b06077899 */ /* 0x000fe4000800063f */
[----:B------:R-:W-:Y:S02]  /*02a0*/  USHF.L.U32 UR6, UR6, 0x1, URZ ;  /* 0x0000000106067899 */ /* 0x000fe4000800063f */
[----:B0-----:R-:W-:Y:S02]  /*02b0*/  ULEA UR9, UR9, UR4, 0x18 ;  /* 0x0000000409097291 */ /* 0x001fe4000f8ec03f */
[----:B------:R-:W-:-:S04]  /*02c0*/  UIADD3 UR4, -UR5, 0x100000, URZ ;  /* 0x0010000005047890 */ /* 0x000fc8000fffe13f */
[----:B------:R-:W-:Y:S02]  /*02d0*/  USHF.L.U32 UR5, UR4, 0xb, URZ ;  /* 0x0000000b04057899 */ /* 0x000fe4000800063f */
[----:B------:R-:W-:Y:S01]  /*02e0*/  USHF.L.U32 UR4, UR4, 0x1, URZ ;  /* 0x0000000104047899 */ /* 0x000fe2000800063f */
[----:B------:R-:W0:Y:S11]  /*02f0*/  FENCE.VIEW.ASYNC.S ;  /* 0x00000000000073c6 */ /* 0x000e360000000000 */
[----:B0-----:R0:W1:Y:S01]  /*0300*/  SYNCS.EXCH.64 URZ, [UR9], UR4 ;  /* 0x00000004093f75b2 */ /* 0x0010620008000100 */
[----:B------:R0:W2:Y:S01]  /*0310*/  SYNCS.EXCH.64 URZ, [UR9+0x20], UR6 ;  /* 0x00002006093f75b2 */ /* 0x0000a20008000100 */
[----:B------:R0:W3:Y:S01]  /*0320*/  SYNCS.EXCH.64 URZ, [UR9+0x8], UR4 ;  /* 0x00000804093f75b2 */ /* 0x0000e20008000100 */
[----:B------:R0:W4:Y:S01]  /*0330*/  SYNCS.EXCH.64 URZ, [UR9+0x28], UR6 ;  /* 0x00002806093f75b2 */ /* 0x0001220008000100 */
[----:B------:R0:W0:Y:S01]  /*0340*/  SYNCS.EXCH.64 URZ, [UR9+0x10], UR4 ;  /* 0x00001004093f75b2 */ /* 0x0000220008000100 */
[----:B------:R0:W0:Y:S01]  /*0350*/  SYNCS.EXCH.64 URZ, [UR9+0x30], UR6 ;  /* 0x00003006093f75b2 */ /* 0x0000220008000100 */
[----:B------:R0:W0:Y:S01]  /*0360*/  SYNCS.EXCH.64 URZ, [UR9+0x18], UR4 ;  /* 0x00001804093f75b2 */ /* 0x0000220008000100 */
[----:B------:R0:W0:Y:S01]  /*0370*/  SYNCS.EXCH.64 URZ, [UR9+0x38], UR6 ;  /* 0x00003806093f75b2 */ /* 0x0000220008000100 */
[----:B------:R-:W-:Y:S01]  /*0380*/  NOP ;  /* 0x0000000000007918 */ /* 0x000fe20000000000 */
.L_x_2:
[----:B------:R-:W5:Y:S01]  /*0390*/  SHFL.IDX PT, R4, R0, RZ, 0x1f ;  /* 0x00001fff00047589 */ /* 0x000f6200000e0000 */
[----:B------:R-:W-:Y:S01]  /*03a0*/  ELECT P0, URZ, PT ;  /* 0x00000000003f782f */ /* 0x000fe20003800000 */
[----:B------:R-:W-:Y:S01]  /*03b0*/  NOP ;  /* 0x0000000000007918 */ /* 0x000fe20000000000 */
[----:B------:R-:W-:Y:S01]  /*03c0*/  ELECT P1, URZ, PT ;  /* 0x00000000003f782f */ /* 0x000fe20003820000 */
[----:B------:R-:W1:Y:S01]  /*03d0*/  SHFL.IDX PT, R3, R0, RZ, 0x1f ;  /* 0x00001fff00037589 */ /* 0x000e6200000e0000 */
[----:B0-----:R-:W-:Y:S01]  /*03e0*/  UMOV UR4, 0x20 ;  /* 0x0000002000047882 */ /* 0x001fe20000000000 */
[----:B------:R-:W-:Y:S01]  /*03f0*/  UMOV UR12, 0x80 ;  /* 0x00000080000c7882 */ /* 0x000fe20000000000 */
[----:B------:R-:W-:Y:S01]  /*0400*/  NOP ;  /* 0x0000000000007918 */ /* 0x000fe20000000000 */
[----:B------:R0:W0:Y:S01]  /*0410*/  SHFL.IDX PT, R15, R2, RZ, 0x1f ;  /* 0x00001fff020f7589 */ /* 0x00002200000e0000 */
[----:B------:R-:W-:Y:S01]  /*0420*/  ULDC.64 UR22, c[0x0][0x208] ;  /* 0x0000820000167ab9 */ /* 0x000fe20000000a00 */
[----:B-----5:R-:W-:-:S02]  /*0430*/  ISETP.NE.OR P0, PT, R4, RZ, !P0 ;  /* 0x000000ff0400720c */ /* 0x020fc40004705670 */
[----:B-1----:R-:W-:Y:S02]  /*0440*/  ISETP.NE.OR P1, PT, R3, RZ, !P1 ;  /* 0x000000ff0300720c */ /* 0x002fe40004f25670 */
[----:B------:R-:W-:-:S04]  /*0450*/  SHF.R.S32.HI R3, RZ, 0x1f, R8 ;  /* 0x0000001fff037819 */ /* 0x000fc80000011408 */
[----:B------:R-:W-:-:S05]  /*0460*/  LEA.HI R3, R3, R8, RZ, 0x7 ;  /* 0x0000000803037211 */ /* 0x000fca00078f38ff */
[----:B------:R-:W-:Y:S01]  /*0470*/  VOTEU.ALL UP0, P0 ;  /* 0x00000000003f7886 */ /* 0x000fe20000000000 */
[----:B------:R-:W-:Y:S01]  /*0480*/  LOP3.LUT R3, R3, 0xffffff80, RZ, 0xc0, !PT ;  /* 0xffffff8003037812 */ /* 0x000fe200078ec0ff */
[----:B------:R-:W-:-:S03]  /*0490*/  VOTEU.ALL UP1, P1 ;  /* 0x00000000003f7886 */ /* 0x000fc60000820000 */
[----:B------:R-:W1:Y:S01]  /*04a0*/  @!UP0 S2UR UR7, SR_CgaCtaId ;  /* 0x00000000000789c3 */ /* 0x000e620000008800 */
[----:B------:R-:W-:Y:S01]  /*04b0*/  @!UP0 UMOV UR6, 0x400 ;  /* 0x0000040000068882 */ /* 0x000fe20000000000 */
[----:B------:R-:W-:-:S04]  /*04c0*/  @!UP0 UIADD3 UR4, -UR4, 0x100000, URZ ;  /* 0x0010000004048890 */ /* 0x000fc8000fffe13f */
[----:B------:R-:W-:Y:S02]  /*04d0*/  @!UP0 USHF.L.U32 UR5, UR4, 0xb, URZ ;  /* 0x0000000b04058899 */ /* 0x000fe4000800063f */
[----:B------:R-:W-:Y:S01]  /*04e0*/  @!UP0 USHF.L.U32 UR4, UR4, 0x1, URZ ;  /* 0x0000000104048899 */ /* 0x000fe2000800063f */
[----:B------:R-:W-:Y:S01]  /*04f0*/  IMAD.IADD R14, R8, 0x1, -R3 ;  /* 0x00000001080e7824 */ /* 0x000fe200078e0a03 */
[----:B------:R-:W-:Y:S01]  /*0500*/  @!UP1 UMOV UR10, 0x400 ;  /* 0x00000400000a9882 */ /* 0x000fe20000000000 */
[----:B------:R-:W-:Y:S01]  /*0510*/  VOTEU.ALL UP2, P1 ;  /* 0x00000000003f7886 */ /* 0x000fe20000840000 */
[----:B------:R-:W-:Y:S01]  /*0520*/  VOTEU.ALL UP3, P1 ;  /* 0x00000000003f7886 */ /* 0x000fe20000860000 */
[----:B------:R-:W-:Y:S01]  /*0530*/  VOTEU.ALL UP4, P1 ;  /* 0x00000000003f7886 */ /* 0x000fe20000880000 */
[----:B------:R-:W5:Y:S01]  /*0540*/  @!UP1 S2UR UR11, SR_CgaCtaId ;  /* 0x00000000000b99c3 */ /* 0x000f620000008800 */
[----:B------:R-:W-:Y:S01]  /*0550*/  VOTEU.ALL UP5, P1 ;  /* 0x00000000003f7886 */ /* 0x000fe200008a0000 */
[----:B------:R-:W-:Y:S01]  /*0560*/  ISETP.NE.AND P1, PT, RZ, UR16, PT ;  /* 0x00000010ff007c0c */ /* 0x000fe2000bf25270 */
[----:B-1----:R-:W-:-:S02]  /*0570*/  @!UP0 ULEA UR9, UR7, UR6, 0x18 ;  /* 0x0000000607098291 */ /* 0x002fc4000f8ec03f */
[----:B------:R-:W-:-:S04]  /*0580*/  @!UP1 UIADD3 UR6, -UR12, 0x100000, URZ ;  /* 0x001000000c069890 */ /* 0x000fc8000fffe13f */
[----:B------:R-:W-:Y:S02]  /*0590*/  @!UP1 USHF.L.U32 UR7, UR6, 0xb, URZ ;  /* 0x0000000b06079899 */ /* 0x000fe4000800063f */
[----:B------:R-:W-:Y:S01]  /*05a0*/  @!UP1 USHF.L.U32 UR6, UR6, 0x1, URZ ;  /* 0x0000000106069899 */ /* 0x000fe2000800063f */
[----:B------:R-:W-:Y:S01]  /*05b0*/  VOTEU.ALL UP0, P0 ;  /* 0x00000000003f7886 */ /* 0x000fe20000000000 */
[----:B-----5:R-:W-:Y:S01]  /*05c0*/  @!UP1 ULEA UR10, UR11, UR10, 0x18 ;  /* 0x0000000a0b0a9291 */ /* 0x020fe2000f8ec03f */
[----:B------:R-:W-:Y:S01]  /*05d0*/  VOTEU.ALL UP1, P0 ;  /* 0x00000000003f7886 */ /* 0x000fe20000020000 */
[----:B------:R-:W1:Y:S02]  /*05e0*/  FENCE.VIEW.ASYNC.S ;  /* 0x00000000000073c6 */ /* 0x000e640000000000 */
[----:B-1----:R-:W2:Y:S02]  /*05f0*/  @!UP0 SYNCS.EXCH.64 URZ, [UR9+0x70], UR4 ;  /* 0x00007004093f85b2 */ /* 0x002ea40008000100 */
[----:B------:R1:W2:Y:S01]  /*0600*/  @!UP1 SYNCS.EXCH.64 URZ, [UR9+0x78], UR4 ;  /* 0x00007804093f95b2 */ /* 0x0002a20008000100 */
[----:B------:R-:W-:Y:S01]  /*0610*/  NOP ;  /* 0x0000000000007918 */ /* 0x000fe20000000000 */
[----:B-1----:R-:W-:-:S02]  /*0620*/  ULDC.64 UR4, c[0x0][0x598] ;  /* 0x0001660000047ab9 */ /* 0x002fc40000000a00 */
[----:B------:R-:W-:Y:S02]  /*0630*/  ISETP.NE.U32.AND P0, PT, RZ, UR4, PT ;  /* 0x00000004ff007c0c */ /* 0x000fe4000bf05070 */
[----:B------:R1:W2:Y:S02]  /*0640*/  @!UP2 SYNCS.EXCH.64 URZ, [UR10+0x50], UR6 ;  /* 0x000050060a3fa5b2 */ /* 0x0002a40008000100 */
[----:B------:R-:W-:Y:S01]  /*0650*/  ISETP.NE.AND.EX P0, PT, RZ, UR5, PT, P0 ;  /* 0x00000005ff007c0c */ /* 0x000fe2000bf05300 */
[----:B------:R1:W2:Y:S01]  /*0660*/  @!UP3 SYNCS.EXCH.64 URZ, [UR10+0x58], UR6 ;  /* 0x000058060a3fb5b2 */ /* 0x0002a20008000100 */
[----:B------:R1:W2:Y:S01]  /*0670*/  @!UP4 SYNCS.EXCH.64 URZ, [UR10+0x60], UR6 ;  /* 0x000060060a3fc5b2 */ /* 0x0002a20008000100 */
[----:B------:R1:W2:Y:S01]  /*0680*/  @!UP5 SYNCS.EXCH.64 URZ, [UR10+0x68], UR6 ;  /* 0x000068060a3fd5b2 */ /* 0x0002a20008000100 */
[----:B------:R-:W-:Y:S01]  /*0690*/  NOP ;  /* 0x0000000000007918 */ /* 0x000fe20000000000 */
[----:B--234-:R-:W-:Y:S08]  /*06a0*/  BAR.SYNC.DEFER_BLOCKING 0x0 ;  /* 0x0000000000007b1d */ /* 0x01cff00000010000 */
[----:B01----:R-:W-:Y:S05]  /*06b0*/  @!P0 BRA `(.L_x_3) ;  /* 0x00000000001c8947 */ /* 0x003fea0003800000 */
[----:B------:R-:W0:Y:S02]  /*06c0*/  LDC.64 R2, c[0x0][0x598] ;  /* 0x00016600ff027b82 */ /* 0x000e240000000a00 */
[----:B0-----:R-:W2:Y:S02]  /*06d0*/  LDG.E.64 R2, desc[UR22][R2.64] ;  /* 0x0000001602027981 */ /* 0x001ea4000c1e1b00 */
[----:B--2---:R-:W-:-:S04]  /*06e0*/  ISETP.NE.U32.AND P0, PT, R2, RZ, PT ;  /* 0x000000ff0200720c */ /* 0x004fc80003f05070 */
[----:B------:R-:W-:-:S13]  /*06f0*/  ISETP.NE.AND.EX P0, PT, R3, RZ, PT, P0 ;  /* 0x000000ff0300720c */ /* 0x000fda0003f05300 */
[----:B------:R-:W-:Y:S05]  /*0700*/  @!P0 BRA `(.L_x_3) ;  /* 0x0000000000088947 */ /* 0x000fea0003800000 */
[----:B------:R2:W5:Y:S01]  /*0710*/  LD.E R6, desc[UR22][R2.64] ;  /* 0x0000001602067980 */ /* 0x000562000c101900 */
[----:B------:R-:W-:Y:S05]  /*0720*/  BRA `(.L_x_4) ;  /* 0x0000000000207947 */ /* 0x000fea0003800000 */
.L_x_3:
[----:B------:R-:W-:Y:S02]  /*0730*/  ULDC.64 UR4, c[0x0][0x588] ;  /* 0x0001620000047ab9 */ /* 0x000fe40000000a00 */
[----:B------:R-:W-:-:S04]  /*0740*/  ISETP.NE.U32.AND P0, PT, RZ, UR4, PT ;  /* 0x00000004ff007c0c */ /* 0x000fc8000bf05070 */
[----:B------:R-:W-:-:S13]  /*0750*/  ISETP.NE.AND.EX P0, PT, RZ, UR5, PT, P0 ;  /* 0x00000005ff007c0c */ /* 0x000fda000bf05300 */
[----:B------:R-:W-:Y:S05]  /*0760*/  @!P0 BRA `(.L_x_5) ;  /* 0x00000000000c8947 */ /* 0x000fea0003800000 */
[----:B------:R-:W0:Y:S02]  /*0770*/  LDC.64 R6, c[0x0][0x588] ;  /* 0x00016200ff067b82 */ /* 0x000e240000000a00 */
[----:B0-----:R1:W5:Y:S01]  /*0780*/  LDG.E R6, desc[UR22][R6.64] ;  /* 0x0000001606067981 */ /* 0x001362000c1e1900 */
[----:B------:R-:W-:Y:S05]  /*0790*/  BRA `(.L_x_4) ;  /* 0x0000000000047947 */ /* 0x000fea0003800000 */
.L_x_5:
[----:B------:R-:W0:Y:S02]  /*07a0*/  LDC R6, c[0x0][0x580] ;  /* 0x00016000ff067b82 */ /* 0x000e240000000800 */
.L_x_4:
[----:B------:R-:W-:Y:S02]  /*07b0*/  ULDC.64 UR4, c[0x0][0x5a0] ;  /* 0x0001680000047ab9 */ /* 0x000fe40000000a00 */
[----:B------:R-:W-:-:S04]  /*07c0*/  ISETP.NE.U32.AND P0, PT, RZ, UR4, PT ;  /* 0x00000004ff007c0c */ /* 0x000fc8000bf05070 */
[----:B------:R-:W-:-:S13]  /*07d0*/  ISETP.NE.AND.EX P0, PT, RZ, UR5, PT, P0 ;  /* 0x00000005ff007c0c */ /* 0x000fda000bf05300 */
[----:B------:R-:W-:Y:S05]  /*07e0*/  @!P0 BRA `(.L_x_6) ;  /* 0x00000000001c8947 */ /* 0x000fea0003800000 */
[----:B--2---:R-:W2:Y:S02]  /*07f0*/  LDC.64 R2, c[0x0][0x5a0] ;  /* 0x00016800ff027b82 */ /* 0x004ea40000000a00 */
[----:B--2---:R-:W2:Y:S02]  /*0800*/  LDG.E.64 R2, desc[UR22][R2.64] ;  /* 0x0000001602027981 */ /* 0x004ea4000c1e1b00 */
[----:B--2---:R-:W-:-:S04]  /*0810*/  ISETP.NE.U32.AND P0, PT, R2, RZ, PT ;  /* 0x000000ff0200720c */ /* 0x004fc80003f05070 */
[----:B------:R-:W-:-:S13]  /*0820*/  ISETP.NE.AND.EX P0, PT, R3, RZ, PT, P0 ;  /* 0x000000ff0300720c */ /* 0x000fda0003f05300 */
[----:B------:R-:W-:Y:S05]  /*0830*/  @!P0 BRA `(.L_x_6) ;  /* 0x0000000000088947 */ /* 0x000fea0003800000 */
[----:B-1----:R4:W5:Y:S01]  /*0840*/  LD.E R7, desc[UR22][R2.64] ;  /* 0x0000001602077980 */ /* 0x002962000c101900 */
[----:B------:R-:W-:Y:S05]  /*0850*/  BRA `(.L_x_7) ;  /* 0x0000000000207947 */ /* 0x000fea0003800000 */
.L_x_6:
[----:B------:R-:W-:Y:S02]  /*0860*/  ULDC.64 UR4, c[0x0][0x590] ;  /* 0x0001640000047ab9 */ /* 0x000fe40000000a00 */
[----:B------:R-:W-:-:S04]  /*0870*/  ISETP.NE.U32.AND P0, PT, RZ, UR4, PT ;  /* 0x00000004ff007c0c */ /* 0x000fc8000bf05070 */
[----:B------:R-:W-:-:S13]  /*0880*/  ISETP.NE.AND.EX P0, PT, RZ, UR5, PT, P0 ;  /* 0x00000005ff007c0c */ /* 0x000fda000bf05300 */
[----:B------:R-:W-:Y:S05]  /*0890*/  @!P0 BRA `(.L_x_8) ;  /* 0x00000000000c8947 */ /* 0x000fea0003800000 */
[----:B--2---:R-:W1:Y:S02]  /*08a0*/  LDC.64 R2, c[0x0][0x590] ;  /* 0x00016400ff027b82 */ /* 0x004e640000000a00 */
[----:B-1----:R3:W5:Y:S01]  /*08b0*/  LDG.E R7, desc[UR22][R2.64] ;  /* 0x0000001602077981 */ /* 0x002762000c1e1900 */
[----:B------:R-:W-:Y:S05]  /*08c0*/  BRA `(.L_x_7) ;  /* 0x0000000000047947 */ /* 0x000fea0003800000 */
.L_x_8:
[----:B-1----:R-:W1:Y:S02]  /*08d0*/  LDC R7, c[0x0][0x584] ;  /* 0x00016100ff077b82 */ /* 0x002e640000000800 */
.L_x_7:
[----:B------:R-:W0:Y:S01]  /*08e0*/  S2UR UR11, SR_CTAID.Y ;  /* 0x00000000000b79c3 */ /* 0x000e220000002600 */
[----:B------:R-:W-:Y:S01]  /*08f0*/  ULDC UR5, c[0x0][0x65c] ;  /* 0x0001970000057ab9 */ /* 0x000fe20000000800 */
[----:B------:R-:W-:Y:S01]  /*0900*/  UISETP.NE.AND UP0, UPT, UR16, 0x2, UPT ;  /* 0x000000021000788c */ /* 0x000fe2000bf05270 */
[----:B------:R-:W-:Y:S01]  /*0910*/  PRMT R9, RZ, 0x7610, R9 ;  /* 0x00007610ff097816 */ /* 0x000fe20000000009 */
[----:B------:R-:W-:Y:S01]  /*0920*/  UISETP.NE.AND UP2, UPT, UR5, 0x1, UPT ;  /* 0x000000010500788c */ /* 0x000fe2000bf45270 */
[----:B------:R-:W-:-:S03]  /*0930*/  IMAD.MOV.U32 R4, RZ, RZ, -0x1 ;  /* 0xffffffffff047424 */ /* 0x000fc600078e00ff */
[----:B------:R-:W0:Y:S07]  /*0940*/  S2UR UR4, SR_CTAID.X ;  /* 0x00000000000479c3 */ /* 0x000e2e0000002500 */
[----:B------:R-:W-:Y:S01]  /*0950*/  @UP2 ULDC UR14, c[0x0][0x10] ;  /* 0x00000400000e2ab9 */ /* 0x000fe20000000800 */
[----:B------:R-:W-:Y:S01]  /*0960*/  @UP2 UMOV UR7, URZ ;  /* 0x0000003f00072c82 */ /* 0x000fe20008000000 */
[----:B------:R-:W-:Y:S01]  /*0970*/  @UP2 UMOV UR5, URZ ;  /* 0x0000003f00052c82 */ /* 0x000fe20008000000 */
[----:B------:R-:W-:Y:S01]  /*0980*/  @!UP2 ULDC UR10, c[0x0][0xc] ;  /* 0x00000300000aaab9 */ /* 0x000fe20000000800 */
[----:B--234-:R-:W2:Y:S01]  /*0990*/  LDC.64 R2, c[0x0][0x650] ;  /* 0x00019400ff027b82 */ /* 0x01cea20000000a00 */
[----:B0-----:R-:W-:-:S02]  /*09a0*/  @UP2 UMOV UR9, UR11 ;  /* 0x0000000b00092c82 */ /* 0x001fc40008000000 */
[----:B------:R-:W-:Y:S01]  /*09b0*/  @UP2 UMOV UR6, UR9 ;  /* 0x0000000900062c82 */ /* 0x000fe20008000000 */
[----:B------:R-:W-:Y:S01]  /*09c0*/  @!UP2 UMOV UR9, UR11 ;  /* 0x0000000b0009ac82 */ /* 0x000fe20008000000 */
[----:B------:R-:W-:-:S03]  /*09d0*/  @UP2 UIMAD.WIDE.U32 UR14, UR4, UR14, UR6 ;  /* 0x0000000e040e22a5 */ /* 0x000fc6000f8e0006 */
[----:B------:R-:W-:Y:S01]  /*09e0*/  ULDC UR6, c[0x0][0xc] ;  /* 0x0000030000067ab9 */ /* 0x000fe20000000800 */
[----:B------:R-:W-:Y:S01]  /*09f0*/  @UP2 UIADD3 UR15, UR15, UR5, URZ ;  /* 0x000000050f0f2290 */ /* 0x000fe2000fffe03f */
[----:B------:R-:W-:Y:S02]  /*0a00*/  ULDC UR7, c[0x0][0x10] ;  /* 0x0000040000077ab9 */ /* 0x000fe40000000800 */
[----:B------:R-:W-:Y:S01]  /*0a10*/  UMOV UR5, URZ ;  /* 0x0000003f00057c82 */ /* 0x000fe20008000000 */
[----:B------:R-:W-:Y:S02]  /*0a20*/  UIMAD.WIDE.U32 UR6, UR6, UR7, URZ ;  /* 0x00000007060672a5 */ /* 0x000fe4000f8e003f */
[----:B------:R-:W-:Y:S01]  /*0a30*/  @!UP2 UIMAD.WIDE.U32 UR10, UR10, UR9, UR4 ;  /* 0x000000090a0aa2a5 */ /* 0x000fe2000f8e0004 */
[----:B------:R-:W-:Y:S02]  /*0a40*/  ULDC UR12, c[0x0][0x14] ;  /* 0x00000500000c7ab9 */ /* 0x000fe40000000800 */
[----:B------:R-:W-:-:S02]  /*0a50*/  UIMAD.WIDE.U32 UR20, UR6, UR12, URZ ;  /* 0x0000000c061472a5 */ /* 0x000fc4000f8e003f */
[----:B------:R-:W-:Y:S02]  /*0a60*/  UIMAD UR7, UR7, UR12, URZ ;  /* 0x0000000c070772a4 */ /* 0x000fe4000f8e023f */
[----:B------:R-:W-:Y:S01]  /*0a70*/  @!UP2 UMOV UR14, UR10 ;  /* 0x0000000a000eac82 */ /* 0x000fe20008000000 */
[----:B------:R-:W-:Y:S01]  /*0a80*/  @!UP2 UMOV UR15, UR11 ;  /* 0x0000000b000fac82 */ /* 0x000fe20008000000 */
[----:B------:R-:W-:Y:S02]  /*0a90*/  UIADD3 UR7, UR21, UR7, URZ ;  /* 0x0000000715077290 */ /* 0x000fe4000fffe03f */
[----:B------:R-:W-:-:S04]  /*0aa0*/  UIADD3 UR6, UP1, UR14, UR20, URZ ;  /* 0x000000140e067290 */ /* 0x000fc8000ff3e03f */
[----:B------:R-:W-:Y:S02]  /*0ab0*/  UIADD3.X UR10, UR15, UR7, URZ, UP1, !UPT ;  /* 0x000000070f0a7290 */ /* 0x000fe40008ffe43f */
[----:B------:R-:W-:Y:S02]  /*0ac0*/  USEL UR6, UR6, UR14, !UP0 ;  /* 0x0000000e06067287 */ /* 0x000fe4000c000000 */
[----:B------:R-:W-:-:S04]  /*0ad0*/  USEL UR10, UR10, UR15, !UP0 ;  /* 0x0000000f0a0a7287 */ /* 0x000fc8000c000000 */
[----:B--2---:R-:W-:Y:S01]  /*0ae0*/  ISETP.LE.U32.AND P0, PT, R2, UR6, PT ;  /* 0x0000000602007c0c */ /* 0x004fe2000bf03070 */
[----:B------:R-:W-:Y:S02]  /*0af0*/  IMAD.MOV.U32 R2, RZ, RZ, -0x1 ;  /* 0xffffffffff027424 */ /* 0x000fe400078e00ff */
[----:B------:R-:W-:Y:S02]  /*0b00*/  IMAD.U32 R0, RZ, RZ, UR10 ;  /* 0x0000000aff007e24 */ /* 0x000fe4000f8e00ff */
[----:B------:R-:W-:-:S03]  /*0b10*/  IMAD.U32 R5, RZ, RZ, UR10 ;  /* 0x0000000aff057e24 */ /* 0x000fc6000f8e00ff */
[----:B------:R-:W-:Y:S01]  /*0b20*/  ISETP.GE.U32.AND.EX P0, PT, R0, R3, PT, P0 ;  /* 0x000000030000720c */ /* 0x000fe20003f06100 */
[----:B------:R-:W-:Y:S02]  /*0b30*/  IMAD.U32 R0, RZ, RZ, UR6 ;  /* 0x00000006ff007e24 */ /* 0x000fe4000f8e00ff */
[----:B------:R-:W-:-:S10]  /*0b40*/  IMAD.MOV.U32 R3, RZ, RZ, -0x1 ;  /* 0xffffffffff037424 */ /* 0x000fd400078e00ff */
[----:B------:R-:W-:Y:S05]  /*0b50*/  @P0 BRA `(.L_x_9) ;  /* 0x0000000400880947 */ /* 0x000fea0003800000 */
[----:B------:R-:W-:Y:S01]  /*0b60*/  I2FP.F32.U32 R2, UR4 ;  /* 0x0000000400027c45 */ /* 0x000fe20008201000 */
[----:B------:R-:W-:Y:S01]  /*0b70*/  ULDC.64 UR18, c[0x0][0x628] ;  /* 0x00018a0000127ab9 */ /* 0x000fe20000000a00 */
[----:B------:R-:W-:Y:S01]  /*0b80*/  ULDC UR6, c[0x0][0x150] ;  /* 0x0000540000067ab9 */ /* 0x000fe20000000800 */
[----:B------:R-:W-:Y:S01]  /*0b90*/  ISETP.NE.U32.AND P0, PT, RZ, UR18, PT ;  /* 0x00000012ff007c0c */ /* 0x000fe2000bf05070 */
[----:B------:R-:W-:Y:S01]  /*0ba0*/  ULDC UR25, c[0x0][0x630] ;  /* 0x00018c0000197ab9 */ /* 0x000fe20000000800 */
[----:B------:R-:W-:Y:S01]  /*0bb0*/  FMUL R2, R2, UR6 ;  /* 0x0000000602027c20 */ /* 0x000fe20008400000 */
[----:B------:R-:W-:Y:S01]  /*0bc0*/  R2UR UR26, R0 ;  /* 0x00000000001a72ca */ /* 0x000fe200000e0000 */
[----:B------:R-:W-:Y:S01]  /*0bd0*/  ULDC UR28, c[0x0][0x154] ;  /* 0x00005500001c7ab9 */ /* 0x000fe20000000800 */
[----:B------:R-:W-:Y:S01]  /*0be0*/  ISETP.NE.AND.EX P0, PT, RZ, UR19, PT, P0 ;  /* 0x00000013ff007c0c */ /* 0x000fe2000bf05300 */
[----:B------:R0:W2:Y:S01]  /*0bf0*/  F2I.U32.TRUNC.NTZ R3, R2 ;  /* 0x0000000200037305 */ /* 0x0000a2000020f000 */
[----:B------:R-:W-:-:S02]  /*0c00*/  R2UR UR27, R5 ;  /* 0x00000000051b72ca */ /* 0x000fc400000e0000 */
[----:B------:R-:W-:Y:S02]  /*0c10*/  R2UR UR10, R0 ;  /* 0x00000000000a72ca */ /* 0x000fe400000e0000 */
[----:B------:R-:W-:-:S07]  /*0c20*/  R2UR UR11, R5 ;  /* 0x00000000050b72ca */ /* 0x000fce00000e0000 */
[----:B0-----:R-:W-:Y:S08]  /*0c30*/  @!P0 BRA `(.L_x_10) ;  /* 0x0000000000308947 */ /* 0x001ff00003800000 */
[----:B------:R-:W-:Y:S01]  /*0c40*/  R2UR UR10, R0 ;  /* 0x00000000000a72ca */ /* 0x000fe200000e0000 */
[----:B------:R-:W-:Y:S01]  /*0c50*/  ULDC UR6, c[0x0][0x634] ;  /* 0x00018d0000067ab9 */ /* 0x000fe20000000800 */
[----:B------:R-:W-:-:S11]  /*0c60*/  R2UR UR12, R5 ;  /* 0x00000000050c72ca */ /* 0x000fd600000e0000 */
[----:B------:R-:W-:-:S04]  /*0c70*/  UIADD3 UR6, UP1, UR10, UR6, URZ ;  /* 0x000000060a067290 */ /* 0x000fc8000ff3e03f */
[----:B------:R-:W-:-:S04]  /*0c80*/  UIADD3.X UR12, URZ, UR12, URZ, UP1, !UPT ;  /* 0x0000000c3f0c7290 */ /* 0x000fc80008ffe43f */
[----:B------:R-:W-:-:S04]  /*0c90*/  UIMAD.WIDE.U32 UR10, UR12, UR18, URZ ;  /* 0x000000120c0a72a5 */ /* 0x000fc8000f8e003f */
[----:B------:R-:W-:Y:S02]  /*0ca0*/  UIMAD.WIDE.U32 UR14, UP1, UR6, UR19, UR10 ;  /* 0x00000013060e72a5 */ /* 0x000fe4000f82000a */
[----:B------:R-:W-:Y:S02]  /*0cb0*/  UIMAD.WIDE.U32 UR10, UR6, UR18, URZ ;  /* 0x00000012060a72a5 */ /* 0x000fe4000f8e003f */
[----:B------:R-:W-:Y:S02]  /*0cc0*/  UIADD3.X UR17, URZ, URZ, URZ, UP1, !UPT ;  /* 0x0000003f3f117290 */ /* 0x000fe40008ffe43f */
[----:B------:R-:W-:Y:S01]  /*0cd0*/  UIADD3 URZ, UP1, UR11, UR14, URZ ;  /* 0x0000000e0b3f7290 */ /* 0x000fe2000ff3e03f */
[----:B------:R-:W-:-:S03]  /*0ce0*/  UMOV UR16, UR15 ;  /* 0x0000000f00107c82 */ /* 0x000fc60008000000 */
[----:B------:R-:W-:-:S12]  /*0cf0*/  UIMAD.WIDE.U32.X UR10, UR12, UR19, UR16, UP1 ;  /* 0x000000130c0a72a5 */ /* 0x000fd800088e0410 */
.L_x_10:
[----:B------:R-:W-:Y:S01]  /*0d00*/  USHF.R.U64 UR5, UR10, UR25, UR11 ;  /* 0x000000190a057299 */ /* 0x000fe2000800120b */
[----:B------:R-:W-:Y:S01]  /*0d10*/  I2FP.F32.U32 R2, UR9 ;  /* 0x0000000900027c45 */ /* 0x000fe20008201000 */
[----:B------:R-:W-:Y:S01]  /*0d20*/  USHF.R.U32.HI UR6, URZ, UR25, UR11 ;  /* 0x000000193f067299 */ /* 0x000fe2000801160b */
[----:B--2---:R-:W-:Y:S01]  /*0d30*/  R2UR UR16, R3 ;  /* 0x00000000031072ca */ /* 0x004fe200000e0000 */
[----:B------:R-:W-:Y:S02]  /*0d40*/  UIADD3 UR19, UP1, URZ, -UR5, URZ ;  /* 0x800000053f137290 */ /* 0x000fe4000ff3e03f */
[----:B------:R-:W-:Y:S01]  /*0d50*/  FMUL R2, R2, UR28 ;  /* 0x0000001c02027c20 */ /* 0x000fe20008400000 */
[----:B------:R-:W-:Y:S01]  /*0d60*/  ULDC.64 UR10, c[0x0][0x620] ;  /* 0x00018800000a7ab9 */ /* 0x000fe20000000a00 */
[----:B------:R-:W-:Y:S01]  /*0d70*/  UIADD3.X UR6, URZ, ~UR6, URZ, UP1, !UPT ;  /* 0x800000063f067290 */ /* 0x000fe20008ffe43f */
[----:B------:R-:W-:Y:S01]  /*0d80*/  UMOV UR14, UR26 ;  /* 0x0000001a000e7c82 */ /* 0x000fe20008000000 */
[----:B------:R-:W-:-:S02]  /*0d90*/  UMOV UR15, UR27 ;  /* 0x0000001b000f7c82 */ /* 0x000fc40008000000 */
[----:B------:R-:W-:Y:S01]  /*0da0*/  UIMAD UR6, UR6, UR10, URZ ;  /* 0x0000000a060672a4 */ /* 0x000fe2000f8e023f */
[----:B------:R-:W0:Y:S01]  /*0db0*/  F2I.U32.TRUNC.NTZ R2, R2 ;  /* 0x0000000200027305 */ /* 0x000e22000020f000 */
[----:B------:R-:W-:Y:S02]  /*0dc0*/  UIMAD.WIDE.U32 UR14, UR19, UR10, UR14 ;  /* 0x0000000a130e72a5 */ /* 0x000fe4000f8e000e */
[----:B------:R-:W-:Y:S01]  /*0dd0*/  UIMAD UR19, UR19, UR11, UR6 ;  /* 0x0000000b131372a4 */ /* 0x000fe2000f8e0206 */
[----:B------:R-:W-:Y:S01]  /*0de0*/  ULDC UR30, c[0x0][0x658] ;  /* 0x00019600001e7ab9 */ /* 0x000fe20000000800 */
[----:B------:R-:W-:Y:S02]  /*0df0*/  UMOV UR28, 0xffffffff ;  /* 0xffffffff001c7882 */ /* 0x000fe40000000000 */
[----:B------:R-:W-:Y:S01]  /*0e00*/  UIADD3 UR19, UR15, UR19, URZ ;  /* 0x000000130f137290 */ /* 0x000fe2000fffe03f */
[----:B------:R-:W-:Y:S01]  /*0e10*/  ULDC UR25, c[0x0][0x618] ;  /* 0x0001860000197ab9 */ /* 0x000fe20000000800 */
[----:B------:R-:W-:Y:S01]  /*0e20*/  ULDC.64 UR10, c[0x0][0x640] ;  /* 0x00019000000a7ab9 */ /* 0x000fe20000000a00 */
[----:B------:R-:W-:Y:S01]  /*0e30*/  USHF.L.U32 UR15, UR28, UR30, URZ ;  /* 0x0000001e1c0f7299 */ /* 0x000fe2000800063f */
[----:B------:R-:W-:Y:S01]  /*0e40*/  ISETP.NE.U32.AND P0, PT, RZ, UR10, PT ;  /* 0x0000000aff007c0c */ /* 0x000fe2000bf05070 */
[----:B------:R-:W-:-:S02]  /*0e50*/  USHF.R.U64 UR28, UR14, UR25, UR19 ;  /* 0x000000190e1c7299 */ /* 0x000fc40008001213 */
[----:B------:R-:W-:Y:S01]  /*0e60*/  USHF.R.U32.HI UR14, URZ, UR25, UR19 ;  /* 0x000000193f0e7299 */ /* 0x000fe20008011613 */
[----:B0-----:R-:W-:Y:S01]  /*0e70*/  R2UR UR18, R2 ;  /* 0x00000000021272ca */ /* 0x001fe200000e0000 */
[----:B------:R-:W-:Y:S01]  /*0e80*/  ULDC UR27, c[0x0][0x608] ;  /* 0x00018200001b7ab9 */ /* 0x000fe20000000800 */
[----:B------:R-:W-:Y:S01]  /*0e90*/  ISETP.NE.AND.EX P0, PT, RZ, UR11, PT, P0 ;  /* 0x0000000bff007c0c */ /* 0x000fe2000bf05300 */
[----:B------:R-:W-:Y:S02]  /*0ea0*/  USHF.R.U64 UR32, UR28, UR27, UR14 ;  /* 0x0000001b1c207299 */ /* 0x000fe4000800120e */
[----:B------:R-:W-:Y:S01]  /*0eb0*/  USHF.R.U32.HI UR14, URZ, UR27, UR14 ;  /* 0x0000001b3f0e7299 */ /* 0x000fe2000801160e */
[----:B------:R-:W-:Y:S01]  /*0ec0*/  UMOV UR26, 0x1 ;  /* 0x00000001001a7882 */ /* 0x000fe20000000000 */
[----:B------:R-:W-:Y:S02]  /*0ed0*/  UIADD3 UR16, -UR16, URZ, URZ ;  /* 0x0000003f10107290 */ /* 0x000fe4000fffe13f */
[----:B------:R-:W-:-:S02]  /*0ee0*/  USHF.R.U64 UR33, UR32, UR30, UR14 ;  /* 0x0000001e20217299 */ /* 0x000fc4000800120e */
[----:B------:R-:W-:Y:S01]  /*0ef0*/  USHF.L.U32 UR25, UR26, UR30, URZ ;  /* 0x0000001e1a197299 */ /* 0x000fe2000800063f */
[----:B------:R-:W-:Y:S01]  /*0f00*/  ULDC UR17, c[0x0][0x144] ;  /* 0x0000510000117ab9 */ /* 0x000fe20000000800 */
[----:B------:R-:W-:Y:S01]  /*0f10*/  ULDC UR6, c[0x0][0x600] ;  /* 0x0001800000067ab9 */ /* 0x000fe20000000800 */
[----:B------:R-:W-:Y:S02]  /*0f20*/  ULOP3.LUT UR26, URZ, UR15, URZ, 0x33, !UPT ;  /* 0x0000000f3f1a7292 */ /* 0x000fe4000f8e333f */
[----:B------:R-:W-:Y:S02]  /*0f30*/  USHF.R.U32.HI UR15, URZ, UR30, UR14 ;  /* 0x0000001e3f0f7299 */ /* 0x000fe4000801160e */
[----:B------:R-:W-:Y:S02]  /*0f40*/  UIADD3 UR12, UR6, -0x1, URZ ;  /* 0xffffffff060c7890 */ /* 0x000fe4000fffe03f */
[----:B------:R-:W-:Y:S02]  /*0f50*/  UIADD3 UR29, -UR18, URZ, URZ ;  /* 0x0000003f121d7290 */ /* 0x000fe4000fffe13f */
[----:B------:R-:W-:Y:S01]  /*0f60*/  UIMAD UR4, UR17, UR16, UR4 ;  /* 0x00000010110472a4 */ /* 0x000fe2000f8e0204 */
[----:B------:R-:W-:Y:S01]  /*0f70*/  ULDC UR34, c[0x0][0x148] ;  /* 0x0000520000227ab9 */ /* 0x000fe20000000800 */
[----:B------:R-:W-:Y:S01]  /*0f80*/  ULDC UR30, c[0x0][0x648] ;  /* 0x00019200001e7ab9 */ /* 0x000fe20000000800 */
[----:B------:R-:W-:Y:S01]  /*0f90*/  ULDC UR31, c[0x0][0x638] ;  /* 0x00018e00001f7ab9 */ /* 0x000fe20000000800 */
[----:B------:R-:W-:Y:S01]  /*0fa0*/  UMOV UR14, UR33 ;  /* 0x00000021000e7c82 */ /* 0x000fe20008000000 */
[----:B------:R-:W-:Y:S07]  /*0fb0*/  @!P0 BRA `(.L_x_11) ;  /* 0x0000000000308947 */ /* 0x000fee0003800000 */
[----:B------:R-:W-:Y:S02]  /*0fc0*/  ULDC UR18, c[0x0][0x64c] ;  /* 0x0001930000127ab9 */ /* 0x000fe40000000800 */
        /* <DEDUP_REMOVED lines=8> */
[----:B------:R-:W-:-:S07]  /*1050*/  UIMAD.WIDE.U32.X UR10, UR27, UR11, UR18, UP1 ;  /* 0x0000000b1b0a72a5 */ /* 0x000fce00088e0412 */
[----:B------:R-:W-:Y:S01]  /*1060*/  UMOV UR14, UR10 ;  /* 0x0000000a000e7c82 */ /* 0x000fe20008000000 */
[----:B------:R-:W-:-:S05]  /*1070*/  UMOV UR15, UR11 ;  /* 0x0000000b000f7c82 */ /* 0x000fca0008000000 */
.L_x_11:
[----:B------:R-:W-:Y:S01]  /*1080*/  USHF.R.U64 UR10, UR14, UR30, UR15 ;  /* 0x0000001e0e0a7299 */ /* 0x000fe2000800120f */
[----:B------:R-:W-:Y:S01]  /*1090*/  IMAD.MOV.U32 R9, RZ, RZ, 0x1 ;  /* 0x00000001ff097424 */ /* 0x000fe200078e00ff */
[----:B------:R-:W-:Y:S01]  /*10a0*/  @UP2 UIMAD UR4, UR34, UR29, UR9 ;  /* 0x0000001d220422a4 */ /* 0x000fe2000f8e0209 */
[----:B------:R-:W-:Y:S01]  /*10b0*/  IMAD.U32 R4, RZ, RZ, UR5 ;  /* 0x00000005ff047e24 */ /* 0x000fe2000f8e00ff */
[----:B------:R-:W-:Y:S02]  /*10c0*/  ULOP3.LUT UR26, UR32, UR26, URZ, 0xc0, !UPT ;  /* 0x0000001a201a7292 */ /* 0x000fe4000f8ec03f */
[----:B------:R-:W-:Y:S02]  /*10d0*/  UIADD3 UR9, -UR10, URZ, URZ ;  /* 0x0000003f0a097290 */ /* 0x000fe4000fffe13f */
[----:B------:R-:W-:Y:S02]  /*10e0*/  ULOP3.LUT UR12, UR28, UR12, URZ, 0xc0, !UPT ;  /* 0x0000000c1c0c7292 */ /* 0x000fe4000f8ec03f */
[----:B------:R-:W-:-:S02]  /*10f0*/  UIMAD UR25, UR25, UR10, UR26 ;  /* 0x0000000a191972a4 */ /* 0x000fc4000f8e021a */
[----:B------:R-:W-:Y:S01]  /*1100*/  UIMAD UR9, UR9, UR31, UR33 ;  /* 0x0000001f090972a4 */ /* 0x000fe2000f8e0221 */
[----:B------:R-:W-:Y:S02]  /*1110*/  ULDC UR10, c[0x0][0x610] ;  /* 0x00018400000a7ab9 */ /* 0x000fe40000000800 */
[----:B------:R-:W-:Y:S02]  /*1120*/  UIMAD UR4, UR25, UR10, UR4 ;  /* 0x0000000a190472a4 */ /* 0x000fe4000f8e0204 */
[----:B------:R-:W-:-:S04]  /*1130*/  UIMAD UR9, UR9, UR6, UR12 ;  /* 0x00000006090972a4 */ /* 0x000fc8000f8e020c */
[----:B------:R-:W-:Y:S02]  /*1140*/  USEL UR6, UR9, UR4, !UP2 ;  /* 0x0000000409067287 */ /* 0x000fe4000d000000 */
[----:B------:R-:W-:-:S04]  /*1150*/  USEL UR4, UR4, UR9, !UP2 ;  /* 0x0000000904047287 */ /* 0x000fc8000d000000 */
[----:B------:R-:W-:Y:S02]  /*1160*/  IMAD.U32 R3, RZ, RZ, UR6 ;  /* 0x00000006ff037e24 */ /* 0x000fe4000f8e00ff */
[----:B------:R-:W-:-:S07]  /*1170*/  IMAD.U32 R2, RZ, RZ, UR4 ;  /* 0x00000004ff027e24 */ /* 0x000fce000f8e00ff */
.L_x_9:
[----:B------:R-:W-:Y:S02]  /*1180*/  ULDC UR4, c[0x0][0x28c] ;  /* 0x0000a30000047ab9 */ /* 0x000fe40000000800 */
[----:B------:R-:W-:-:S04]  /*1190*/  UIADD3 UR4, UR4, 0x3f, URZ ;  /* 0x0000003f04047890 */ /* 0x000fc8000fffe03f */
[----:B------:R-:W-:-:S04]  /*11a0*/  USHF.R.S32.HI UR5, URZ, 0x1f, UR4 ;  /* 0x0000001f3f057899 */ /* 0x000fc80008011404 */
[----:B------:R-:W-:-:S04]  /*11b0*/  ULEA.HI UR5, UR5, UR4, URZ, 0x6 ;  /* 0x0000000405057291 */ /* 0x000fc8000f8f303f */
[----:B------:R-:W-:Y:S01]  /*11c0*/  USHF.R.S32.HI UR14, URZ, 0x6, UR5 ;  /* 0x000000063f0e7899 */ /* 0x000fe20008011405 */
[----:B------:R-:W-:Y:S11]  /*11d0*/  @!P1 BRA `(.L_x_12) ;  /* 0x0000004400349947 */ /* 0x000ff60003800000 */
[----:B------:R-:W-:-:S06]  /*11e0*/  UISETP.GT.U32.AND UP1, UPT, UR24, 0x1, UPT ;  /* 0x000000011800788c */ /* 0x000fcc000bf24070 */
[----:B------:R-:W-:-:S13]  /*11f0*/  PLOP3.LUT P0, PT, PT, PT, UP1, 0x80, 0x0 ;  /* 0x000000000000781c */ /* 0x000fda0003f0f018 */
[----:B------:R-:W-:Y:S05]  /*1200*/  @P0 EXIT ;  /* 0x000000000000094d */ /* 0x000fea0003800000 */
.L_x_13:
[----:B------:R-:W-:-:S08]  /*1210*/  NOP ;  /* 0x0000000000007918 */ /* 0x000fd00000000000 */
[----:B------:R-:W0:Y:S02]  /*1220*/  USETMAXREG.TRY_ALLOC.CTAPOOL UP1, 0xe8 ;  /* 0x000000e8000079c8 */ /* 0x000e240008020600 */
[----:B0-----:R-:W-:-:S13]  /*1230*/  PLOP3.LUT P0, PT, PT, PT, UP1, 0x80, 0x0 ;  /* 0x000000000000781c */ /* 0x001fda0003f0f018 */
[----:B------:R-:W-:Y:S05]  /*1240*/  @!P0 BRA `(.L_x_13) ;  /* 0xfffffffc00f08947 */ /* 0x000fea000383ffff */
[----:B------:R-:W-:-:S13]  /*1250*/  LOP3.LUT P0, RZ, R9, 0xff, RZ, 0xc0, !PT ;  /* 0x000000ff09ff7812 */ /* 0x000fda000780c0ff */
[----:B------:R-:W-:Y:S05]  /*1260*/  @!P0 EXIT ;  /* 0x000000000000894d */ /* 0x000fea0003800000 */
[----:B------:R-:W0:Y:S01]  /*1270*/  S2UR UR5, SR_CgaCtaId ;  /* 0x00000000000579c3 */ /* 0x000e220000008800 */
[----:B------:R-:W-:Y:S01]  /*1280*/  SHF.R.S32.HI R9, RZ, 0x1f, R14 ;  /* 0x0000001fff097819 */ /* 0x000fe2000001140e */
[----:B------:R-:W-:Y:S01]  /*1290*/  USHF.R.U32.HI UR4, URZ, 0x2, UR14 ;  /* 0x000000023f047899 */ /* 0x000fe2000801160e */
[----:B------:R-:W-:Y:S02]  /*12a0*/  UMOV UR12, 0x400 ;  /* 0x00000400000c7882 */ /* 0x000fe40000000000 */
[CC--:B------:R-:W-:Y:S01]  /*12b0*/  LEA.HI R8, R9.reuse, R14.reuse, RZ, 0x2 ;  /* 0x0000000e09087211 */ /* 0x0c0fe200078f10ff */
[----:B------:R-:W-:Y:S01]  /*12c0*/  ULOP3.LUT UR15, UR14, 0x3, URZ, 0xc0, !UPT ;  /* 0x000000030e0f7892 */ /* 0x000fe2000f8ec03f */
[----:B------:R-:W-:Y:S01]  /*12d0*/  LEA.HI R12, R9, R14, RZ, 0x5 ;  /* 0x0000000e090c7211 */ /* 0x000fe200078f28ff */
[----:B------:R-:W-:Y:S01]  /*12e0*/  ULOP3.LUT UR4, UR4, 0x1, URZ, 0xc0, !UPT ;  /* 0x0000000104047892 */ /* 0x000fe2000f8ec03f */
[--C-:B------:R-:W-:Y:S01]  /*12f0*/  SHF.R.S32.HI R11, RZ, 0x2, R8.reuse ;  /* 0x00000002ff0b7819 */ /* 0x100fe20000011408 */
[----:B------:R-:W-:Y:S01]  /*1300*/  USEL UR15, UR15, URZ, !UP0 ;  /* 0x0000003f0f0f7287 */ /* 0x000fe2000c000000 */
[----:B------:R-:W-:Y:S01]  /*1310*/  SHF.R.S32.HI R10, RZ, 0x1f, R8 ;  /* 0x0000001fff0a7819 */ /* 0x000fe20000011408 */
[----:B------:R-:W-:Y:S01]  /*1320*/  UISETP.EQ.U32.AND UP0, UPT, UR4, 0x1, !UP0 ;  /* 0x000000010400788c */ /* 0x000fe2000c702070 */
[----:B------:R-:W-:Y:S01]  /*1330*/  LOP3.LUT R9, R8, 0xfffffffc, RZ, 0xc0, !PT ;  /* 0xfffffffc08097812 */ /* 0x000fe200078ec0ff */
[----:B------:R-:W-:Y:S01]  /*1340*/  UISETP.LT.AND UP1, UPT, UR14, 0x1, UPT ;  /* 0x000000010e00788c */ /* 0x000fe2000bf21270 */
[----:B------:R-:W-:Y:S01]  /*1350*/  LEA.HI R10, R10, R11, RZ, 0x3 ;  /* 0x0000000b0a0a7211 */ /* 0x000fe200078f18ff */
[----:B------:R-:W-:Y:S01]  /*1360*/  ULDC UR6, c[0x0][0x284] ;  /* 0x0000a10000067ab9 */ /* 0x000fe20000000800 */
[----:B------:R-:W-:Y:S01]  /*1370*/  ULOP3.LUT UR31, UR13, 0x1, URZ, 0xfc, !UPT ;  /* 0x000000010d1f7892 */ /* 0x000fe2000f8efc3f */
[----:B------:R-:W-:Y:S01]  /*1380*/  IMAD.IADD R14, R14, 0x1, -R9 ;  /* 0x000000010e0e7824 */ /* 0x000fe200078e0a09 */
[----:B------:R-:W-:Y:S01]  /*1390*/  LOP3.LUT R8, R10, 0xfffffff8, RZ, 0xc0, !PT ;  /* 0xfffffff80a087812 */ /* 0x000fe200078ec0ff */
[----:B------:R-:W-:Y:S01]  /*13a0*/  VIADD R10, R15, 0xffffffff ;  /* 0xffffffff0f0a7836 */ /* 0x000fe20000000000 */
[----:B------:R-:W-:-:S02]  /*13b0*/  USEL UR16, UR14, 0x1, UP1 ;  /* 0x000000010e107887 */ /* 0x000fc40008800000 */
[----:B------:R-:W-:Y:S01]  /*13c0*/  USHF.L.U32 UR32, UR14, 0x1, URZ ;  /* 0x000000010e207899 */ /* 0x000fe2000800063f */
[----:B------:R-:W-:Y:S01]  /*13d0*/  IMAD.IADD R8, R11, 0x1, -R8 ;  /* 0x000000010b087824 */ /* 0x000fe200078e0a08 */
[----:B0-----:R-:W-:Y:S01]  /*13e0*/  ULEA UR12, UR5, UR12, 0x18 ;  /* 0x0000000c050c7291 */ /* 0x001fe2000f8ec03f */
[C---:B------:R-:W-:Y:S01]  /*13f0*/  ISETP.NE.AND P0, PT, R10.reuse, RZ, PT ;  /* 0x000000ff0a00720c */ /* 0x040fe20003f05270 */
[----:B------:R-:W-:Y:S01]  /*1400*/  IMAD.SHL.U32 R10, R10, 0x8, RZ ;  /* 0x000000080a0a7824 */ /* 0x000fe200078e00ff */
[----:B------:R-:W-:Y:S01]  /*1410*/  SHF.R.S32.HI R11, RZ, 0x5, R12 ;  /* 0x00000005ff0b7819 */ /* 0x000fe2000001140c */
[----:B------:R-:W-:Y:S01]  /*1420*/  UIADD3 UR4, UR12, 0x4180, URZ ;  /* 0x000041800c047890 */ /* 0x000fe2000fffe03f */
[--C-:B------:R-:W-:Y:S01]  /*1430*/  SHF.R.S32.HI R9, RZ, 0x1f, R8.reuse ;  /* 0x0000001fff097819 */ /* 0x100fe20000011408 */
[----:B------:R-:W-:Y:S01]  /*1440*/  UIADD3 UR5, UR12, 0x180, URZ ;  /* 0x000001800c057890 */ /* 0x000fe2000fffe03f */
[----:B------:R-:W-:Y:S01]  /*1450*/  LOP3.LUT R10, R10, 0x8, RZ, 0xc0, !PT ;  /* 0x000000080a0a7812 */ /* 0x000fe200078ec0ff */
[----:B------:R-:W-:Y:S01]  /*1460*/  UIADD3 UR33, UR12, 0x50, URZ ;  /* 0x000000500c217890 */ /* 0x000fe2000fffe03f */
[C-C-:B------:R-:W-:Y:S01]  /*1470*/  IMAD R19, R11.reuse, -0x10, -R8.reuse ;  /* 0xfffffff00b137824 */ /* 0x140fe200078e0a08 */
[----:B------:R-:W-:Y:S01]  /*1480*/  USHF.R.U32.HI UR4, URZ, 0x4, UR4 ;  /* 0x000000043f047899 */ /* 0x000fe20008011604 */
[----:B------:R-:W-:Y:S01]  /*1490*/  IMAD.WIDE R8, R11, 0x10, R8 ;  /* 0x000000100b087825 */ /* 0x000fe200078e0208 */
[----:B------:R-:W-:Y:S01]  /*14a0*/  USHF.R.U32.HI UR5, URZ, 0x4, UR5 ;  /* 0x000000043f057899 */ /* 0x000fe20008011605 */
[----:B------:R-:W-:Y:S01]  /*14b0*/  SEL R84, RZ, 0x1, P0 ;  /* 0x00000001ff547807 */ /* 0x000fe20000000000 */
[----:B------:R-:W-:Y:S01]  /*14c0*/  ULOP3.LUT UR4, UR4, 0x3fff, URZ, 0xc0, !UPT ;  /* 0x00003fff04047892 */ /* 0x000fe2000f8ec03f */
[----:B------:R-:W-:Y:S01]  /*14d0*/  LEA R15, R15, UR33, 0x3 ;  /* 0x000000210f0f7c11 */ /* 0x000fe2000f8e18ff */
[----:B------:R-:W-:Y:S01]  /*14e0*/  ULOP3.LUT UR5, UR5, 0x3fff, URZ, 0xc0, !UPT ;  /* 0x00003fff05057892 */ /* 0x000fe2000f8ec03f */
[C---:B------:R-:W-:Y:S01]  /*14f0*/  LOP3.LUT R85, R10.reuse, 0x8, RZ, 0x3c, !PT ;  /* 0x000000080a557812 */ /* 0x040fe200078e3cff */
[----:B------:R-:W-:Y:S01]  /*1500*/  VIADD R19, R19, UR6 ;  /* 0x0000000613137c36 */ /* 0x000fe20008000000 */
[----:B------:R-:W-:Y:S01]  /*1510*/  LOP3.LUT R18, R10, 0x18, RZ, 0x3c, !PT ;  /* 0x000000180a127812 */ /* 0x000fe200078e3cff */
[----:B------:R-:W-:-:S02]  /*1520*/  UIADD3 UR16, -UR16, UR14, URZ ;  /* 0x0000000e10107290 */ /* 0x000fc4000fffe13f */
[----:B------:R-:W-:Y:S02]  /*1530*/  USEL UR17, URZ, 0x1, !UP0 ;  /* 0x000000013f117887 */ /* 0x000fe4000c000000 */
[----:B------:R-:W-:Y:S02]  /*1540*/  ULOP3.LUT UR18, UR4, 0x10000, URZ, 0xfc, !UPT ;  /* 0x0001000004127892 */ /* 0x000fe4000f8efc3f */
[----:B------:R-:W-:-:S12]  /*1550*/  ULOP3.LUT UR19, UR5, 0x10000, URZ, 0xfc, !UPT ;  /* 0x0001000005137892 */ /* 0x000fd8000f8efc3f */
.L_x_104:
[----:B------:R-:W-:Y:S01]  /*1560*/  SHF.L.U32 R10, R84, 0x1f, RZ ;  /* 0x0000001f540a7819 */ /* 0x000fe200000006ff */
[----:B------:R-:W0:Y:S01]  /*1570*/  LDC R11, c[0x0][0x28c] ;  /* 0x0000a300ff0b7b82 */ /* 0x000e220000000800 */
[----:B------:R-:W-:Y:S01]  /*1580*/  UMOV UR4, URZ ;  /* 0x0000003f00047c82 */ /* 0x000fe20008000000 */
[----:B------:R-:W-:Y:S01]  /*1590*/  UMOV UR24, UR15 ;  /* 0x0000000f00187c82 */ /* 0x000fe20008000000 */
[----:B------:R-:W2:Y:S01]  /*15a0*/  SYNCS.PHASECHK.TRANS64.TRYWAIT P0, [R15+URZ+-0x8], R10 ;  /* 0xfffff80a0f0075a7 */ /* 0x000ea2000800017f */
[----:B0-----:R-:W-:Y:S01]  /*15b0*/  ISETP.GE.AND P1, PT, R11, 0x1, PT ;  /* 0x000000010b00780c */ /* 0x001fe20003f26270 */
[----:B-12-4-:R-:W-:-:S12]  /*15c0*/  @!P0 BRA `(.L_x_14) ;  /* 0x0000005000288947 */ /* 0x016fd80003800000 */
.L_x_126:
[----:B------:R-:W-:Y:S01]  /*15d0*/  UMOV UR5, URZ ;  /* 0x0000003f00057c82 */ /* 0x000fe20008000000 */
[----:B------:R-:W-:Y:S01]  /*15e0*/  UMOV UR6, URZ ;  /* 0x0000003f00067c82 */ /* 0x000fe20008000000 */
[----:B------:R-:W-:Y:S02]  /*15f0*/  CS2R R20, SRZ ;  /* 0x0000000000147805 */ /* 0x000fe4000001ff00 */
[----:B------:R-:W-:Y:S02]  /*1600*/  CS2R R22, SRZ ;  /* 0x0000000000167805 */ /* 0x000fe4000001ff00 */
[----:B------:R-:W-:Y:S02]  /*1610*/  CS2R R56, SRZ ;  /* 0x0000000000387805 */ /* 0x000fe4000001ff00 */
[----:B------:R-:W-:Y:S02]  /*1620*/  CS2R R58, SRZ ;  /* 0x00000000003a7805 */ /* 0x000fe4000001ff00 */
[----:B------:R-:W-:-:S02]  /*1630*/  CS2R R60, SRZ ;  /* 0x00000000003c7805 */ /* 0x000fc4000001ff00 */
[----:B------:R-:W-:Y:S02]  /*1640*/  CS2R R62, SRZ ;  /* 0x00000000003e7805 */ /* 0x000fe4000001ff00 */
        /* <DEDUP_REMOVED lines=9> */
[----:B------:R-:W-:Y:S01]  /*16e0*/  CS2R R82, SRZ ;  /* 0x0000000000527805 */ /* 0x000fe2000001ff00 */
[----:B------:R-:W-:Y:S01]  /*16f0*/  IMAD.U32 R13, RZ, RZ, UR17 ;  /* 0x00000011ff0d7e24 */ /* 0x000fe2000f8e00ff */
        /* <DEDUP_REMOVED lines=15> */
[----:B------:R-:W-:Y:S01]  /*17f0*/  CS2R R54, SRZ ;  /* 0x0000000000367805 */ /* 0x000fe2000001ff00 */
[----:B------:R-:W-:Y:S06]  /*1800*/  @!P1 BRA `(.L_x_15) ;  /* 0x00000004005c9947 */ /* 0x000fec0003800000 */
[----:B------:R-:W-:-:S06]  /*1810*/  UISETP.NE.AND UP0, UPT, UR31, 0x3, UPT ;  /* 0x000000031f00788c */ /* 0x000fcc000bf05270 */
[----:B------:R-:W-:-:S13]  /*1820*/  PLOP3.LUT P1, PT, PT, PT, UP0, 0x80, 0x0 ;  /* 0x000000000000781c */ /* 0x000fda0003f2f008 */
[----:B------:R-:W-:Y:S05]  /*1830*/  @!P1 BRA `(.L_x_16) ;  /* 0x0000000000049947 */ /* 0x000fea0003800000 */
[----:B------:R-:W-:Y:S01]  /*1840*/  BPT.TRAP 0x1 ;  /* 0x000000040000795c */ /* 0x000fe20000300000 */
.L_x_16:
[----:B------:R-:W-:Y:S01]  /*1850*/  ULEA UR4, UR15, UR12, 0x3 ;  /* 0x0000000c0f047291 */ /* 0x000fe2000f8e183f */
[----:B0-----:R-:W-:-:S05]  /*1860*/  IMAD.U32 R10, RZ, RZ, UR17 ;  /* 0x00000011ff0a7e24 */ /* 0x001fca000f8e00ff */
[----:B------:R-:W-:-:S04]  /*1870*/  SHF.L.U32 R10, R10, 0x1f, RZ ;  /* 0x0000001f0a0a7819 */ /* 0x000fc800000006ff */
[----:B------:R0:W2:Y:S01]  /*1880*/  SYNCS.PHASECHK.TRANS64.TRYWAIT P0, [UR4], R10 ;  /* 0x0000000aff0075a7 */ /* 0x0000a20008000144 */
[----:B------:R-:W-:Y:S05]  /*1890*/  @!P1 BRA `(.L_x_17) ;  /* 0x0000000000049947 */ /* 0x000fea0003800000 */
[----:B------:R-:W-:Y:S01]  /*18a0*/  BPT.TRAP 0x1 ;  /* 0x000000040000795c */ /* 0x000fe20000300000 */
.L_x_17:
[----:B--2---:R-:W-:Y:S05]  /*18b0*/  @P0 BRA `(.L_x_18) ;  /* 0x0000000000080947 */ /* 0x004fea0003800000 */
[----:B------:R-:W2:Y:S02]  /*18c0*/  SYNCS.PHASECHK.TRANS64.TRYWAIT P0, [UR4], R10 ;  /* 0x0000000aff0075a7 */ /* 0x000ea40008000144 */
[----:B--2---:R-:W-:Y:S05]  /*18d0*/  @!P0 BRA `(.L_x_19) ;  /* 0x0000004c00788947 */ /* 0x004fea0003800000 */
.L_x_18:
[----:B------:R-:W-:Y:S01]  /*18e0*/  ULEA UR8, UR15, UR19, 0x8 ;  /* 0x000000130f087291 */ /* 0x000fe2000f8e403f */
[----:B------:R-:W-:Y:S01]  /*18f0*/  WARPGROUP.ARRIVE ;  /* 0x00000000000079c5 */ /* 0x000fe20000000000 */
[----:B------:R-:W-:Y:S01]  /*1900*/  ULEA UR10, UR15, UR18, 0x8 ;  /* 0x000000120f0a7291 */ /* 0x000fe2000f8e403f */
[----:B------:R-:W-:Y:S01]  /*1910*/  CS2R R20, SRZ ;  /* 0x0000000000147805 */ /* 0x000fe2000001ff00 */
[----:B------:R-:W-:Y:S01]  /*1920*/  UMOV UR9, 0x80000020 ;  /* 0x8000002000097882 */ /* 0x000fe20000000000 */
[----:B------:R-:W-:Y:S01]  /*1930*/  UMOV UR11, 0x80000020 ;  /* 0x80000020000b7882 */ /* 0x000fe20000000000 */
[----:B------:R-:W-:Y:S01]  /*1940*/  ULDC UR5, c[0x0][0x50c] ;  /* 0x0001430000057ab9 */ /* 0x000fe20000000800 */
[----:B------:R-:W-:Y:S01]  /*1950*/  UMOV UR4, 0x2 ;  /* 0x0000000200047882 */ /* 0x000fe20000000000 */
[----:B------:R-:W-:Y:S01]  /*1960*/  UISETP.NE.AND UP0, UPT, UR5, 0x2, UPT ;  /* 0x000000020500788c */ /* 0x000fe2000bf05270 */
[----:B------:R-:W-:Y:S02]  /*1970*/  CS2R R22, SRZ ;  /* 0x0000000000167805 */ /* 0x000fe4000001ff00 */
[----:B------:R-:W-:Y:S01]  /*1980*/  CS2R R56, SRZ ;  /* 0x0000000000387805 */ /* 0x000fe2000001ff00 */
[----:B------:R-:W-:Y:S01]  /*1990*/  QGMMA.64x64x32.F32.E5M2.E5M2 R24, gdesc[UR8], RZ, !UPT ;  /* 0x00e00000081879f3 */ /* 0x000fe2000c7038ff */
[----:B------:R-:W-:Y:S01]  /*19a0*/  USEL UR5, URZ, 0x1, UP0 ;  /* 0x000000013f057887 */ /* 0x000fe20008000000 */
[----:B------:R-:W-:Y:S01]  /*19b0*/  CS2R R58, SRZ ;  /* 0x00000000003a7805 */ /* 0x000fe2000001ff00 */
[----:B------:R-:W-:Y:S01]  /*19c0*/  UIADD3 UR8, UR8, 0x2, URZ ;  /* 0x0000000208087890 */ /* 0x000fe2000fffe03f */
[----:B------:R-:W-:Y:S01]  /*19d0*/  CS2R R60, SRZ ;  /* 0x00000000003c7805 */ /* 0x000fe2000001ff00 */
[----:B------:R-:W-:Y:S01]  /*19e0*/  UIADD3 UR10, UR10, 0x2, URZ ;  /* 0x000000020a0a7890 */ /* 0x000fe2000fffe03f */
[----:B------:R-:W-:-:S02]  /*19f0*/  CS2R R62, SRZ ;  /* 0x00000000003e7805 */ /* 0x000fc4000001ff00 */
[----:B------:R-:W-:Y:S01]  /*1a00*/  ISETP.NE.AND P0, PT, RZ, UR5, PT ;  /* 0x00000005ff007c0c */ /* 0x000fe2000bf05270 */
[----:B------:R-:W-:Y:S01]  /*1a10*/  UMOV UR9, 0x80000020 ;  /* 0x8000002000097882 */ /* 0x000fe20000000000 */
[----:B------:R-:W-:Y:S01]  /*1a20*/  UMOV UR11, 0x80000020 ;  /* 0x80000020000b7882 */ /* 0x000fe20000000000 */
        /* <DEDUP_REMOVED lines=10> */
[----:B------:R-:W-:Y:S01]  /*1ad0*/  QGMMA.64x64x32.F32.E5M2.E5M2 R24, gdesc[UR8], R24, gsb0 ;  /* 0x00e00000081879f3 */ /* 0x000fe20008003818 */
[----:B------:R-:W-:Y:S05]  /*1ae0*/  @!P0 BRA `(.L_x_20) ;  /* 0x0000000000888947 */ /* 0x000fea0003800000 */
[----:B------:R-:W-:Y:S02]  /*1af0*/  WARPGROUP.DEPBAR.LE gsb0, 0x0 ;  /* 0x00008000000079c5 */ /* 0x000fe40000010000 */
[----:B------:R-:W-:-:S01]  /*1b00*/  FADD R83, RZ, R24 ;  /* 0x00000018ff537221 */ /* 0x000fc20000000000 */
[----:B------:R-:W-:Y:S01]  /*1b10*/  FADD R82, RZ, R25 ;  /* 0x00000019ff527221 */ /* 0x000fe20000000000 */
        /* <DEDUP_REMOVED lines=30> */
[----:B------:R-:W-:-:S06]  /*1d00*/  UMOV UR4, URZ ;  /* 0x0000003f00047c82 */ /* 0x000fcc0008000000 */
.L_x_20:
[----:B------:R-:W-:-:S04]  /*1d10*/  UIADD3 UR24, UR15, 0x1, URZ ;  /* 0x000000010f187890 */ /* 0x000fc8000fffe03f */
[----:B------:R-:W-:-:S04]  /*1d20*/  UISETP.NE.AND UP0, UPT, UR24, 0x4, UPT ;  /* 0x000000041800788c */ /* 0x000fc8000bf05270 */
[----:B------:R-:W-:Y:S02]  /*1d30*/  USEL UR6, URZ, 0x1, UP0 ;  /* 0x000000013f067887 */ /* 0x000fe40008000000 */
[----:B------:R-:W-:Y:S02]  /*1d40*/  USEL UR24, UR24, URZ, UP0 ;  /* 0x0000003f18187287 */ /* 0x000fe40008000000 */
[----:B------:R-:W-:-:S06]  /*1d50*/  ULOP3.LUT UR6, UR17, UR6, URZ, 0x3c, !UPT ;  /* 0x0000000611067292 */ /* 0x000fcc000f8e3c3f */
[----:B------:R-:W-:Y:S01]  /*1d60*/  IMAD.U32 R13, RZ, RZ, UR6 ;  /* 0x00000006ff0d7e24 */ /* 0x000fe2000f8e00ff */
[----:B------:R-:W-:-:S06]  /*1d70*/  UMOV UR6, 0x1 ;  /* 0x0000000100067882 */ /* 0x000fcc0000000000 */
.L_x_15:
[----:B------:R-:W-:-:S06]  /*1d80*/  UISETP.GE.AND UP0, UPT, UR16, 0x1, UPT ;  /* 0x000000011000788c */ /* 0x000fcc000bf06270 */
[----:B------:R-:W-:-:S13]  /*1d90*/  PLOP3.LUT P0, PT, PT, PT, UP0, 0x80, 0x0 ;  /* 0x000000000000781c */ /* 0x000fda0003f0f008 */
[----:B------:R-:W-:Y:S05]  /*1da0*/  @!P0 BRA `(.L_x_21) ;  /* 0x00000004006c8947 */ /* 0x000fea0003800000 */
[----:B0-2---:R-:W-:Y:S01]  /*1db0*/  IMAD.U32 R10, RZ, RZ, UR16 ;  /* 0x00000010ff0a7e24 */ /* 0x005fe2000f8e00ff */
[----:B------:R-:W-:Y:S01]  /*1dc0*/  UMOV UR25, UR15 ;  /* 0x0000000f00197c82 */ /* 0x000fe20008000000 */
[----:B------:R-:W-:-:S05]  /*1dd0*/  ULDC UR26, c[0x0][0x50c] ;  /* 0x00014300001a7ab9 */ /* 0x000fca0000000800 */
.L_x_29:
[----:B------:R-:W-:-:S06]  /*1de0*/  UISETP.NE.AND UP0, UPT, UR31, 0x3, UPT ;  /* 0x000000031f00788c */ /* 0x000fcc000bf05270 */
[----:B------:R-:W-:-:S13]  /*1df0*/  PLOP3.LUT P1, PT, PT, PT, UP0, 0x80, 0x0 ;  /* 0x000000000000781c */ /* 0x000fda0003f2f008 */
[----:B0-2---:R-:W-:Y:S05]  /*1e00*/  @!P1 BRA `(.L_x_22) ;  /* 0x0000000000049947 */ /* 0x005fea0003800000 */
[----:B------:R-:W-:Y:S01]  /*1e10*/  BPT.TRAP 0x1 ;  /* 0x000000040000795c */ /* 0x000fe20000300000 */
.L_x_22:
[----:B------:R-:W-:Y:S01]  /*1e20*/  ULEA UR8, UR24, UR12, 0x3 ;  /* 0x0000000c18087291 */ /* 0x000fe2000f8e183f */
[----:B------:R-:W-:-:S08]  /*1e30*/  SHF.L.U32 R11, R13, 0x1f, RZ ;  /* 0x0000001f0d0b7819 */ /* 0x000fd000000006ff */
[----:B------:R0:W2:Y:S01]  /*1e40*/  SYNCS.PHASECHK.TRANS64.TRYWAIT P0, [UR8], R11 ;  /* 0x0000000bff0075a7 */ /* 0x0000a20008000148 */
[----:B------:R-:W-:Y:S05]  /*1e50*/  @!P1 BRA `(.L_x_23) ;  /* 0x0000000000049947 */ /* 0x000fea0003800000 */
[----:B------:R-:W-:Y:S01]  /*1e60*/  BPT.TRAP 0x1 ;  /* 0x000000040000795c */ /* 0x000fe20000300000 */
.L_x_23:
[----:B--2---:R-:W-:Y:S05]  /*1e70*/  @P0 BRA `(.L_x_24) ;  /* 0x0000000000080947 */ /* 0x004fea0003800000 */
[----:B------:R-:W2:Y:S02]  /*1e80*/  SYNCS.PHASECHK.TRANS64.TRYWAIT P0, [UR8], R11 ;  /* 0x0000000bff0075a7 */ /* 0x000ea40008000148 */
[----:B--2---:R-:W-:Y:S05]  /*1e90*/  @!P0 BRA `(.L_x_25) ;  /* 0x0000004800208947 */ /* 0x004fea0003800000 */
.L_x_24:
[----:B------:R-:W-:Y:S01]  /*1ea0*/  UISETP.NE.AND UP0, UPT, UR5, URZ, UPT ;  /* 0x0000003f0500728c */ /* 0x000fe2000bf05270 */
[----:B------:R-:W-:Y:S01]  /*1eb0*/  WARPGROUP.ARRIVE ;  /* 0x00000000000079c5 */ /* 0x000fe20000000000 */
[----:B------:R-:W-:Y:S02]  /*1ec0*/  ULEA UR8, UR24, UR19, 0x8 ;  /* 0x0000001318087291 */ /* 0x000fe4000f8e403f */
[----:B------:R-:W-:Y:S02]  /*1ed0*/  USEL UR6, UR6, URZ, !UP0 ;  /* 0x0000003f06067287 */ /* 0x000fe4000c000000 */
[----:B------:R-:W-:Y:S02]  /*1ee0*/  ULEA UR10, UR24, UR18, 0x8 ;  /* 0x00000012180a7291 */ /* 0x000fe4000f8e403f */
[----:B------:R-:W-:Y:S01]  /*1ef0*/  UISETP.NE.U32.AND UP0, UPT, UR6, URZ, UPT ;  /* 0x0000003f0600728c */ /* 0x000fe2000bf05070 */
[----:B------:R-:W-:Y:S01]  /*1f00*/  UMOV UR9, 0x80000020 ;  /* 0x8000002000097882 */ /* 0x000fe20000000000 */
[----:B------:R-:W-:Y:S01]  /*1f10*/  UMOV UR11, 0x80000020 ;  /* 0x80000020000b7882 */ /* 0x000fe20000000000 */
[----:B------:R-:W-:-:S08]  /*1f20*/  UIADD3 UR4, UR4, 0x2, URZ ;  /* 0x0000000204047890 */ /* 0x000fd0000fffe03f */
[----:B------:R-:W-:Y:S01]  /*1f30*/  QGMMA.64x64x32.F32.E5M2.E5M2 R24, gdesc[UR8], R24, UP0 ;  /* 0x00e00000081879f3 */ /* 0x000fe2000bf03818 */
[----:B------:R-:W-:Y:S02]  /*1f40*/  UIADD3 UR8, UR8, 0x2, URZ ;  /* 0x0000000208087890 */ /* 0x000fe4000fffe03f */
[----:B------:R-:W-:Y:S01]  /*1f50*/  UIADD3 UR10, UR10, 0x2, URZ ;  /* 0x000000020a0a7890 */ /* 0x000fe2000fffe03f */
[----:B------:R-:W-:Y:S01]  /*1f60*/  UMOV UR9, 0x80000020 ;  /* 0x8000002000097882 */ /* 0x000fe20000000000 */
[----:B------:R-:W-:Y:S01]  /*1f70*/  UMOV UR11, 0x80000020 ;  /* 0x80000020000b7882 */ /* 0x000fe20000000000 */
[----:B------:R-:W-:-:S04]  /*1f80*/  UISETP.NE.AND UP0, UPT, UR4, UR26, UPT ;  /* 0x0000001a0400728c */ /* 0x000fc8000bf05270 */
[----:B------:R-:W-:-:S06]  /*1f90*/  USEL UR5, URZ, 0x1, UP0 ;  /* 0x000000013f057887 */ /* 0x000fcc0008000000 */
[----:B------:R-:W-:Y:S01]  /*1fa0*/  ISETP.NE.AND P0, PT, RZ, UR5, PT ;  /* 0x00000005ff007c0c */ /* 0x000fe2000bf05270 */
[----:B------:R-:W-:Y:S03]  /*1fb0*/  QGMMA.64x64x32.F32.E5M2.E5M2 R24, gdesc[UR8], R24, gsb0 ;  /* 0x00e00000081879f3 */ /* 0x000fe60008003818 */
[----:B------:R-:W-:-:S09]  /*1fc0*/  WARPGROUP.DEPBAR.LE gsb0, 0x1 ;  /* 0x00008000000079c5 */ /* 0x000fd20000010100 */
[----:B------:R-:W-:Y:S05]  /*1fd0*/  @!P0 BRA `(.L_x_26) ;  /* 0x0000000000888947 */ /* 0x000fea0003800000 */
[----:B------:R-:W-:Y:S02]  /*1fe0*/  WARPGROUP.DEPBAR.LE gsb0, 0x0 ;  /* 0x00008000000079c5 */ /* 0x000fe40000010000 */
[----:B------:R-:W-:-:S01]  /*1ff0*/  FADD R83, R24, R83 ;  /* 0x0000005318537221 */ /* 0x000fc20000000000 */
[----:B------:R-:W-:Y:S01]  /*2000*/  FADD R82, R25, R82 ;  /* 0x0000005219527221 */ /* 0x000fe20000000000 */
        /* <DEDUP_REMOVED lines=30> */
[----:B------:R-:W-:-:S06]  /*21f0*/  UMOV UR4, URZ ;  /* 0x0000003f00047c82 */ /* 0x000fcc0008000000 */
.L_x_26:
[----:B------:R-:W-:Y:S05]  /*2200*/  @!P1 BRA `(.L_x_27) ;  /* 0x0000000000049947 */ /* 0x000fea0003800000 */
[----:B------:R-:W-:Y:S01]  /*2210*/  BPT.TRAP 0x1 ;  /* 0x000000040000795c */ /* 0x000fe20000300000 */
.L_x_27:
[----:B------:R-:W-:Y:S02]  /*2220*/  UISETP.GT.U32.AND UP0, UPT, UR13, 0x1, UPT ;  /* 0x000000010d00788c */ /* 0x000fe4000bf04070 */
[----:B------:R-:W-:-:S04]  /*2230*/  ULEA UR6, UR25, UR12, 0x3 ;  /* 0x0000000c19067291 */ /* 0x000fc8000f8e183f */
[----:B------:R-:W-:Y:S01]  /*2240*/  UIADD3 UR6, UR6, 0x20, URZ ;  /* 0x0000002006067890 */ /* 0x000fe2000fffe03f */
[----:B------:R-:W-:-:S03]  /*2250*/  PLOP3.LUT P0, PT, PT, PT, UP0, 0x80, 0x0 ;  /* 0x000000000000781c */ /* 0x000fc60003f0f008 */
[----:B------:R-:W-:-:S09]  /*2260*/  UPRMT UR6, URZ, 0x654, UR6 ;  /* 0x000006543f067896 */ /* 0x000fd20008000006 */
[----:B------:R-:W-:Y:S01]  /*2270*/  SYNCS.ARRIVE.TRANS64.RED.A1T0 RZ, [UR6], RZ ;  /* 0x000000ffffff79a7 */ /* 0x000fe20008100406 */
[----:B------:R-:W-:Y:S05]  /*2280*/  @P0 BRA `(.L_x_28) ;  /* 0x0000000000040947 */ /* 0x000fea0003800000 */
[----:B------:R-:W-:Y:S01]  /*2290*/  BPT.TRAP 0x1 ;  /* 0x000000040000795c */ /* 0x000fe20000300000 */
.L_x_28:
[----:B------:R-:W-:Y:S01]  /*22a0*/  UIADD3 UR24, UR24, 0x1, URZ ;  /* 0x0000000118187890 */ /* 0x000fe2000fffe03f */
[C---:B------:R-:W-:Y:S01]  /*22b0*/  ISETP.GT.AND P0, PT, R10.reuse, 0x1, PT ;  /* 0x000000010a00780c */ /* 0x040fe20003f04270 */
[----:B------:R-:W-:Y:S01]  /*22c0*/  UIADD3 UR25, UR25, 0x1, URZ ;  /* 0x0000000119197890 */ /* 0x000fe2000fffe03f */
[----:B------:R-:W-:Y:S01]  /*22d0*/  VIADD R10, R10, 0xffffffff ;  /* 0xffffffff0a0a7836 */ /* 0x000fe20000000000 */
[----:B------:R-:W-:Y:S02]  /*22e0*/  UISETP.NE.AND UP0, UPT, UR24, 0x4, UPT ;  /* 0x000000041800788c */ /* 0x000fe4000bf05270 */
[----:B------:R-:W-:Y:S02]  /*22f0*/  UISETP.NE.AND UP1, UPT, UR25, 0x4, UPT ;  /* 0x000000041900788c */ /* 0x000fe4000bf25270 */
[----:B------:R-:W-:Y:S02]  /*2300*/  USEL UR6, URZ, 0x1, UP0 ;  /* 0x000000013f067887 */ /* 0x000fe40008000000 */
[----:B------:R-:W-:-:S02]  /*2310*/  USEL UR24, UR24, URZ, UP0 ;  /* 0x0000003f18187287 */ /* 0x000fc40008000000 */
[----:B------:R-:W-:Y:S02]  /*2320*/  USEL UR25, UR25, URZ, UP1 ;  /* 0x0000003f19197287 */ /* 0x000fe40008800000 */
[----:B------:R-:W-:Y:S01]  /*2330*/  LOP3.LUT R13, R13, UR6, RZ, 0x3c, !PT ;  /* 0x000000060d0d7c12 */ /* 0x000fe2000f8e3cff */
[----:B------:R-:W-:Y:S01]  /*2340*/  UMOV UR6, 0x1 ;  /* 0x0000000100067882 */ /* 0x000fe20000000000 */
[----:B------:R-:W-:Y:S08]  /*2350*/  @P0 BRA `(.L_x_29) ;  /* 0xfffffff800a00947 */ /* 0x000ff0000383ffff */
.L_x_21:
[----:B------:R-:W-:Y:S01]  /*2360*/  UISETP.NE.AND UP0, UPT, UR4, URZ, UPT ;  /* 0x0000003f0400728c */ /* 0x000fe2000bf05270 */
[----:B0-2---:R-:W0:Y:S03]  /*2370*/  LDC R10, c[0x0][0x28c] ;  /* 0x0000a300ff0a7b82 */ /* 0x005e260000000800 */
[----:B------:R-:W-:-:S06]  /*2380*/  USEL UR4, URZ, 0x1, !UP0 ;  /* 0x000000013f047887 */ /* 0x000fcc000c000000 */
[----:B------:R-:W-:-:S13]  /*2390*/  ISETP.NE.AND P0, PT, RZ, UR4, PT ;  /* 0x00000004ff007c0c */ /* 0x000fda000bf05270 */
[----:B------:R-:W-:Y:S05]  /*23a0*/  @!P0 BRA `(.L_x_30) ;  /* 0x0000000000848947 */ /* 0x000fea0003800000 */
[----:B------:R-:W-:Y:S02]  /*23b0*/  WARPGROUP.DEPBAR.LE gsb0, 0x0 ;  /* 0x00008000000079c5 */ /* 0x000fe40000010000 */
[----:B------:R-:W-:Y:S01]  /*23c0*/  FADD R83, R24, R83 ;  /* 0x0000005318537221 */ /* 0x000fe20000000000 */
        /* <DEDUP_REMOVED lines=30> */
[----:B------:R-:W-:-:S07]  /*25b0*/  FADD R20, R20, R55 ;  /* 0x0000003714147221 */ /* 0x000fce0000000000 */
.L_x_30:
[----:B0-----:R-:W-:Y:S01]  /*25c0*/  ISETP.GE.AND P0, PT, R10, 0x1, PT ;  /* 0x000000010a00780c */ /* 0x001fe20003f06270 */
[----:B------:R0:W-:Y:S01]  /*25d0*/  SYNCS.ARRIVE.TRANS64.A1T0 RZ, [R85+UR33], RZ ;  /* 0x000000ff55ff79a7 */ /* 0x0001e20008100021 */
[----:B------:R-:W-:-:S11]  /*25e0*/  WARPGROUP.DEPBAR.LE gsb0, 0x0 ;  /* 0x00008000000079c5 */ /* 0x000fd60000010000 */
[----:B------:R-:W-:Y:S05]  /*25f0*/  @!P0 BRA `(.L_x_31) ;  /* 0x0000000000388947 */ /* 0x000fea0003800000 */
[----:B------:R-:W-:-:S06]  /*2600*/  UISETP.NE.AND UP0, UPT, UR31, 0x3, UPT ;  /* 0x000000031f00788c */ /* 0x000fcc000bf05270 */
[----:B------:R-:W-:-:S13]  /*2610*/  PLOP3.LUT P0, PT, PT, PT, UP0, 0x80, 0x0 ;  /* 0x000000000000781c */ /* 0x000fda0003f0f008 */
[----:B------:R-:W-:Y:S05]  /*2620*/  @!P0 BRA `(.L_x_32) ;  /* 0x0000000000048947 */ /* 0x000fea0003800000 */
[----:B------:R-:W-:Y:S01]  /*2630*/  BPT.TRAP 0x1 ;  /* 0x000000040000795c */ /* 0x000fe20000300000 */
.L_x_32:
[----:B------:R-:W-:Y:S02]  /*2640*/  UIADD3 UR4, UR16, UR15, URZ ;  /* 0x0000000f10047290 */ /* 0x000fe4000fffe03f */
[----:B------:R-:W-:Y:S02]  /*2650*/  UISETP.GT.U32.AND UP0, UPT, UR13, 0x1, UPT ;  /* 0x000000010d00788c */ /* 0x000fe4000bf04070 */
[----:B------:R-:W-:-:S04]  /*2660*/  USHF.L.U32 UR4, UR4, 0x3, URZ ;  /* 0x0000000304047899 */ /* 0x000fc8000800063f */
[----:B------:R-:W-:Y:S01]  /*2670*/  ULOP3.LUT UR4, UR4, 0x18, URZ, 0xc0, !UPT ;  /* 0x0000001804047892 */ /* 0x000fe2000f8ec03f */
[----:B------:R-:W-:-:S03]  /*2680*/  PLOP3.LUT P0, PT, PT, PT, UP0, 0x80, 0x0 ;  /* 0x000000000000781c */ /* 0x000fc60003f0f008 */
[----:B------:R-:W-:-:S04]  /*2690*/  UIADD3 UR4, UR12, 0x20, UR4 ;  /* 0x000000200c047890 */ /* 0x000fc8000fffe004 */
[----:B------:R-:W-:-:S09]  /*26a0*/  UPRMT UR4, URZ, 0x654, UR4 ;  /* 0x000006543f047896 */ /* 0x000fd20008000004 */
[----:B------:R-:W-:Y:S01]  /*26b0*/  SYNCS.ARRIVE.TRANS64.RED.A1T0 RZ, [UR4], RZ ;  /* 0x000000ffffff79a7 */ /* 0x000fe20008100404 */
[----:B------:R-:W-:Y:S05]  /*26c0*/  @P0 BRA `(.L_x_31) ;  /* 0x0000000000040947 */ /* 0x000fea0003800000 */
[----:B------:R-:W-:Y:S01]  /*26d0*/  BPT.TRAP 0x1 ;  /* 0x000000040000795c */ /* 0x000fe20000300000 */
.L_x_31:
[----:B------:R-:W-:Y:S01]  /*26e0*/  SHF.L.U32 R10, R84, 0x1f, RZ ;  /* 0x0000001f540a7819 */ /* 0x000fe200000006ff */
[----:B------:R-:W2:Y:S01]  /*26f0*/  LDC R25, c[0x0][0x288] ;  /* 0x0000a200ff197b82 */ /* 0x000ea20000000800 */
[----:B------:R-:W-:Y:S02]  /*2700*/  IMAD.SHL.U32 R24, R2, 0x40, RZ ;  /* 0x0000004002187824 */ /* 0x000fe400078e00ff */
[----:B------:R-:W3:Y:S02]  /*2710*/  SYNCS.PHASECHK.TRANS64.TRYWAIT P0, [R15+URZ+0x8], R10 ;  /* 0x0000080a0f0075a7 */ /* 0x000ee4000800017f */
[----:B---3--:R-:W-:Y:S05]  /*2720*/  @!P0 BRA `(.L_x_33) ;  /* 0x0000004000148947 */ /* 0x008fea0003800000 */
.L_x_127:
[----:B------:R-:W-:Y:S01]  /*2730*/  ULDC UR4, c[0x0][0x284] ;  /* 0x0000a10000047ab9 */ /* 0x000fe20000000800 */
[----:B------:R-:W-:Y:S01]  /*2740*/  IMAD.SHL.U32 R28, R3, 0x40, RZ ;  /* 0x00000040031c7824 */ /* 0x000fe200078e00ff */
[----:B------:R-:W-:-:S04]  /*2750*/  ISETP.GE.AND P0, PT, R24, UR4, PT ;  /* 0x0000000418007c0c */ /* 0x000fc8000bf06270 */
[----:B--2---:R-:W-:-:S13]  /*2760*/  ISETP.GE.OR P0, PT, R28, R25, P0 ;  /* 0x000000191c00720c */ /* 0x004fda0000706670 */
[----:B------:R-:W-:Y:S05]  /*2770*/  @P0 BRA `(.L_x_34) ;  /* 0x0000002400d00947 */ /* 0x000fea0003800000 */
[----:B------:R-:W2:Y:S01]  /*2780*/  LDC.64 R16, c[0x0][0x5c8] ;  /* 0x00017200ff107b82 */ /* 0x000ea20000000a00 */
[----:B------:R-:W-:Y:S01]  /*2790*/  IMAD.SHL.U32 R12, R14, 0x2, RZ ;  /* 0x000000020e0c7824 */ /* 0x000fe200078e00ff */
[----:B------:R-:W-:Y:S01]  /*27a0*/  SHF.R.S32.HI R30, RZ, 0x1f, R4 ;  /* 0x0000001fff1e7819 */ /* 0x000fe20000011404 */
[----:B------:R-:W-:Y:S01]  /*27b0*/  ULDC.64 UR4, c[0x0][0x5d0] ;  /* 0x0001740000047ab9 */ /* 0x000fe20000000a00 */
[----:B------:R-:W-:Y:S01]  /*27c0*/  IMAD.WIDE R26, R2, 0x40, R8 ;  /* 0x00000040021a7825 */ /* 0x000fe200078e0208 */
[----:B------:R-:W-:Y:S01]  /*27d0*/  SHF.R.S32.HI R29, RZ, 0x1f, R28 ;  /* 0x0000001fff1d7819 */ /* 0x000fe2000001141c */
[----:B------:R-:W-:Y:S01]  /*27e0*/  BSSY B0, `(.L_x_34) ;  /* 0x000026d000007945 */ /* 0x000fe20003800000 */
[----:B------:R-:W-:Y:S01]  /*27f0*/  SHF.R.S32.HI R13, RZ, 0x1f, R12 ;  /* 0x0000001fff0d7819 */ /* 0x000fe2000001140c */
[----:B------:R-:W-:Y:S02]  /*2800*/  IMAD R3, R30, UR4, RZ ;  /* 0x000000041e037c24 */ /* 0x000fe4000f8e02ff */
[----:B------:R-:W-:-:S02]  /*2810*/  IMAD R25, R14, -0x2, R25 ;  /* 0xfffffffe0e197824 */ /* 0x000fc400078e0219 */
[----:B---3--:R-:W-:-:S04]  /*2820*/  IMAD.WIDE.U32 R10, R4, UR4, R12 ;  /* 0x00000004040a7c25 */ /* 0x008fc8000f8e000c */
[----:B------:R-:W-:Y:S01]  /*2830*/  IMAD R3, R4, UR5, R3 ;  /* 0x0000000504037c24 */ /* 0x000fe2000f8e0203 */
[----:B------:R-:W-:Y:S01]  /*2840*/  IADD3 R2, P0, R28, R10, RZ ;  /* 0x0000000a1c027210 */ /* 0x000fe20007f1e0ff */
[----:B------:R-:W-:Y:S01]  /*2850*/  ULDC.64 UR4, c[0x0][0x5c0] ;  /* 0x0001700000047ab9 */ /* 0x000fe20000000a00 */
[----:B------:R-:W-:Y:S02]  /*2860*/  IMAD.IADD R24, R19, 0x1, -R24 ;  /* 0x0000000113187824 */ /* 0x000fe400078e0a18 */
[----:B------:R-:W-:Y:S01]  /*2870*/  IADD3.X R3, R29, R11, R3, P0, !PT ;  /* 0x0000000b1d037210 */ /* 0x000fe200007fe403 */
[----:B------:R-:W-:Y:S02]  /*2880*/  IMAD.IADD R25, R25, 0x1, -R28 ;  /* 0x0000000119197824 */ /* 0x000fe400078e0a1c */
[-C--:B--2---:R-:W-:Y:S02]  /*2890*/  IMAD R10, R27, R16.reuse, RZ ;  /* 0x000000101b0a7224 */ /* 0x084fe400078e02ff */
[----:B------:R-:W-:-:S04]  /*28a0*/  IMAD.WIDE.U32 R2, R26, R16, R2 ;  /* 0x000000101a027225 */ /* 0x000fc800078e0002 */
[----:B------:R-:W-:Y:S01]  /*28b0*/  IMAD R11, R26, R17, R10 ;  /* 0x000000111a0b7224 */ /* 0x000fe200078e020a */
[----:B------:R-:W-:Y:S02]  /*28c0*/  LEA R10, P0, R16, R2, 0x3 ;  /* 0x00000002100a7211 */ /* 0x000fe400078018ff */
[----:B------:R-:W-:Y:S01]  /*28d0*/  IADD3 R2, P1, R2, UR4, RZ ;  /* 0x0000000402027c10 */ /* 0x000fe2000ff3e0ff */
[----:B------:R-:W-:Y:S01]  /*28e0*/  IMAD.IADD R3, R3, 0x1, R11 ;  /* 0x0000000103037824 */ /* 0x000fe200078e020b */
[----:B------:R-:W-:-:S04]  /*28f0*/  IADD3 R10, P2, R10, UR4, RZ ;  /* 0x000000040a0a7c10 */ /* 0x000fc8000ff5e0ff */
[----:B------:R-:W-:Y:S02]  /*2900*/  LEA.HI.X R11, R16, R3, R17, 0x3, P0 ;  /* 0x00000003100b7211 */ /* 0x000fe400000f1c11 */
[----:B-1---5:R-:W-:Y:S02]  /*2910*/  FSETP.NEU.AND P0, PT, R7, RZ, PT ;  /* 0x000000ff0700720b */ /* 0x022fe40003f0d000 */
[----:B------:R-:W-:Y:S02]  /*2920*/  IADD3.X R3, R3, UR5, RZ, P1, !PT ;  /* 0x0000000503037c10 */ /* 0x000fe40008ffe4ff */
[----:B------:R-:W-:-:S09]  /*2930*/  IADD3.X R11, R11, UR5, RZ, P2, !PT ;  /* 0x000000050b0b7c10 */ /* 0x000fd200097fe4ff */
[----:B------:R-:W-:Y:S05]  /*2940*/  @!P0 BRA `(.L_x_35) ;  /* 0x0000001c00188947 */ /* 0x000fea0003800000 */
[----:B------:R-:W-:Y:S01]  /*2950*/  ULDC.64 UR4, c[0x0][0x5b8] ;  /* 0x00016e0000047ab9 */ /* 0x000fe20000000a00 */
[----:B------:R-:W-:Y:S01]  /*2960*/  ULDC.64 UR8, c[0x0][0x5a8] ;  /* 0x00016a0000087ab9 */ /* 0x000fe20000000a00 */
[----:B------:R-:W-:Y:S01]  /*2970*/  IMAD.WIDE.U32 R12, R4, UR4, R12 ;  /* 0x00000004040c7c25 */ /* 0x000fe2000f8e000c */
[----:B------:R-:W-:Y:S03]  /*2980*/  BSSY B1, `(.L_x_36) ;  /* 0x0000010000017945 */ /* 0x000fe60003800000 */
[----:B------:R-:W-:Y:S01]  /*2990*/  IMAD R17, R30, UR4, RZ ;  /* 0x000000041e117c24 */ /* 0x000fe2000f8e02ff */
[----:B------:R-:W-:-:S03]  /*29a0*/  IADD3 R16, P0, R28, R12, RZ ;  /* 0x0000000c1c107210 */ /* 0x000fc60007f1e0ff */
[----:B------:R-:W-:Y:S01]  /*29b0*/  IMAD R17, R4, UR5, R17 ;  /* 0x0000000504117c24 */ /* 0x000fe2000f8e0211 */
[----:B------:R-:W-:Y:S01]  /*29c0*/  ULDC.64 UR4, c[0x0][0x5b0] ;  /* 0x00016c0000047ab9 */ /* 0x000fe20000000a00 */
[----:B------:R-:W-:-:S03]  /*29d0*/  PRMT R4, RZ, 0x7610, R4 ;  /* 0x00007610ff047816 */ /* 0x000fc60000000004 */
[----:B------:R-:W-:Y:S01]  /*29e0*/  IADD3.X R17, R29, R13, R17, P0, !PT ;  /* 0x0000000d1d117210 */ /* 0x000fe200007fe411 */
[----:B------:R-:W-:Y:S01]  /*29f0*/  IMAD R29, R27, UR4, RZ ;  /* 0x000000041b1d7c24 */ /* 0x000fe2000f8e02ff */
[----:B------:R-:W-:Y:S01]  /*2a00*/  ISETP.GE.AND P0, PT, R25, 0x1, PT ;  /* 0x000000011900780c */ /* 0x000fe20003f06270 */
[----:B------:R-:W-:-:S03]  /*2a10*/  IMAD.WIDE.U32 R12, R26, UR4, R16 ;  /* 0x000000041a0c7c25 */ /* 0x000fc6000f8e0010 */
[----:B------:R-:W-:Y:S01]  /*2a20*/  ISETP.LT.OR P2, PT, R24, 0x1, !P0 ;  /* 0x000000011800780c */ /* 0x000fe20004741670 */
[----:B------:R-:W-:Y:S01]  /*2a30*/  IMAD R29, R26, UR5, R29 ;  /* 0x000000051a1d7c24 */ /* 0x000fe2000f8e021d */
[----:B------:R-:W-:-:S04]  /*2a40*/  IADD3 R12, P1, R12, UR8, RZ ;  /* 0x000000080c0c7c10 */ /* 0x000fc8000ff3e0ff */
[----:B------:R-:W-:-:S07]  /*2a50*/  IADD3.X R13, R13, UR9, R29, P1, !PT ;  /* 0x000000090d0d7c10 */ /* 0x000fce0008ffe41d */
[----:B------:R-:W-:Y:S05]  /*2a60*/  @P2 BRA `(.L_x_37) ;  /* 0x0000000000042947 */ /* 0x000fea0003800000 */
[----:B------:R1:W5:Y:S02]  /*2a70*/  LDG.E.U8 R4, desc[UR22][R12.64] ;  /* 0x000000160c047981 */ /* 0x000364000c1e1100 */
.L_x_37:
[----:B------:R-:W-:Y:S05]  /*2a80*/  BSYNC B1 ;  /* 0x0000000000017941 */ /* 0x000fea0003800000 */
.L_x_36:
[----:B-----5:R-:W-:Y:S01]  /*2a90*/  LOP3.LUT R4, R4, 0xff, RZ, 0xc0, !PT ;  /* 0x000000ff04047812 */ /* 0x020fe200078ec0ff */
[----:B------:R-:W-:Y:S01]  /*2aa0*/  BSSY B1, `(.L_x_38) ;  /* 0x000000c000017945 */ /* 0x000fe20003800000 */
[----:B------:R-:W-:Y:S02]  /*2ab0*/  ISETP.GE.AND P1, PT, R25, 0x2, PT ;  /* 0x000000021900780c */ /* 0x000fe40003f26270 */
[----:B------:R-:W-:Y:S02]  /*2ac0*/  F2FP.F16.E5M2.UNPACK_B R4, R4 ;  /* 0x00000004ff04723e */ /* 0x000fe400020004ff */
[----:B------:R-:W-:-:S03]  /*2ad0*/  ISETP.LT.OR P3, PT, R24, 0x1, !P1 ;  /* 0x000000011800780c */ /* 0x000fc60004f61670 */
[----:B------:R-:W-:-:S05]  /*2ae0*/  HADD2.F32 R4, -RZ, R4.H0_H0 ;  /* 0x20000004ff047230 */ /* 0x000fca0000004100 */
[----:B------:R-:W-:-:S04]  /*2af0*/  FMUL R4, R4, R7 ;  /* 0x0000000704047220 */ /* 0x000fc80000400000 */
[----:B------:R-:W-:-:S05]  /*2b00*/  FFMA R4, R83, R6, R4 ;  /* 0x0000000653047223 */ /* 0x000fca0000000004 */
[----:B------:R-:W-:Y:S02]  /*2b10*/  F2FP.SATFINITE.E5M2.F32.PACK_AB_MERGE_C R29, RZ, R4, RZ ;  /* 0x00000004ff1d723e */ /* 0x000fe400048060ff */
[----:B------:R-:W-:-:S03]  /*2b20*/  PRMT R4, RZ, 0x7610, R4 ;  /* 0x00007610ff047816 */ /* 0x000fc60000000004 */
[----:B------:R2:W-:Y:S01]  /*2b30*/  @!P2 STG.E.U8 desc[UR22][R2.64], R29 ;  /* 0x0000001d0200a986 */ /* 0x0005e2000c101116 */
[----:B------:R-:W-:Y:S05]  /*2b40*/  @P3 BRA `(.L_x_39) ;  /* 0x0000000000043947 */ /* 0x000fea0003800000 */
[----:B------:R3:W5:Y:S02]  /*2b50*/  LDG.E.U8 R4, desc[UR22][R12.64+0x1] ;  /* 0x000001160c047981 */ /* 0x000764000c1e1100 */
.L_x_39:
[----:B------:R-:W-:Y:S05]  /*2b60*/  BSYNC B1 ;  /* 0x0000000000017941 */ /* 0x000fea0003800000 */
.L_x_38:
[----:B-----5:R-:W-:Y:S01]  /*2b70*/  LOP3.LUT R4, R4, 0xff, RZ, 0xc0, !PT ;  /* 0x000000ff04047812 */ /* 0x020fe200078ec0ff */
[----:B------:R-:W-:Y:S01]  /*2b80*/  BSSY B1, `(.L_x_40) ;  /* 0x0000012000017945 */ /* 0x000fe20003800000 */
[----:B--2---:R-:W-:Y:S02]  /*2b90*/  IADD3 R29, P2, R26, 0x8, RZ ;  /* 0x000000081a1d7810 */ /* 0x004fe40007f5e0ff */
[----:B------:R-:W-:Y:S02]  /*2ba0*/  F2FP.F16.E5M2.UNPACK_B R4, R4 ;  /* 0x00000004ff04723e */ /* 0x000fe400020004ff */
[----:B------:R-:W-:Y:S01]  /*2bb0*/  ISETP.LT.OR P0, PT, R24, 0x9, !P0 ;  /* 0x000000091800780c */ /* 0x000fe20004701670 */
[----:B------:R-:W-:Y:S02]  /*2bc0*/  IMAD.X R26, RZ, RZ, R27, P2 ;  /* 0x000000ffff1a7224 */ /* 0x000fe400010e061b */
[----:B------:R-:W-:Y:S02]  /*2bd0*/  HADD2.F32 R4, -RZ, R4.H0_H0 ;  /* 0x20000004ff047230 */ /* 0x000fe40000004100 */
[----:B------:R-:W-:-:S02]  /*2be0*/  IMAD R26, R26, UR4, RZ ;  /* 0x000000041a1a7c24 */ /* 0x000fc4000f8e02ff */
[----:B------:R-:W-:-:S04]  /*2bf0*/  IMAD.WIDE.U32 R16, R29, UR4, R16 ;  /* 0x000000041d107c25 */ /* 0x000fc8000f8e0010 */
[----:B------:R-:W-:Y:S01]  /*2c00*/  FMUL R27, R4, R7 ;  /* 0x00000007041b7220 */ /* 0x000fe20000400000 */
[----:B------:R-:W-:Y:S01]  /*2c10*/  PRMT R4, RZ, 0x7610, R4 ;  /* 0x00007610ff047816 */ /* 0x000fe20000000004 */
[----:B------:R-:W-:Y:S02]  /*2c20*/  IMAD R29, R29, UR5, R26 ;  /* 0x000000051d1d7c24 */ /* 0x000fe4000f8e021a */
[----:B------:R-:W-:Y:S01]  /*2c30*/  FFMA R27, R82, R6, R27 ;  /* 0x00000006521b7223 */ /* 0x000fe2000000001b */
[----:B------:R-:W-:-:S04]  /*2c40*/  IADD3 R16, P2, R16, UR8, RZ ;  /* 0x0000000810107c10 */ /* 0x000fc8000ff5e0ff */
[----:B------:R-:W-:Y:S02]  /*2c50*/  F2FP.SATFINITE.E5M2.F32.PACK_AB_MERGE_C R27, RZ, R27, RZ ;  /* 0x0000001bff1b723e */ /* 0x000fe400048060ff */
[----:B------:R-:W-:-:S03]  /*2c60*/  IADD3.X R17, R17, UR9, R29, P2, !PT ;  /* 0x0000000911117c10 */ /* 0x000fc600097fe41d */
[----:B------:R2:W-:Y:S01]  /*2c70*/  @!P3 STG.E.U8 desc[UR22][R2.64+0x1], R27 ;  /* 0x0000011b0200b986 */ /* 0x0005e2000c101116 */
[----:B------:R-:W-:Y:S05]  /*2c80*/  @P0 BRA `(.L_x_41) ;  /* 0x0000000000040947 */ /* 0x000fea0003800000 */
[----:B------:R4:W5:Y:S02]  /*2c90*/  LDG.E.U8 R4, desc[UR22][R16.64] ;  /* 0x0000001610047981 */ /* 0x000964000c1e1100 */
.L_x_41:
[----:B------:R-:W-:Y:S05]  /*2ca0*/  BSYNC B1 ;  /* 0x0000000000017941 */ /* 0x000fea0003800000 */
.L_x_40:
[----:B-----5:R-:W-:Y:S01]  /*2cb0*/  LOP3.LUT R4, R4, 0xff, RZ, 0xc0, !PT ;  /* 0x000000ff04047812 */ /* 0x020fe200078ec0ff */
[----:B------:R-:W-:Y:S01]  /*2cc0*/  BSSY B1, `(.L_x_42) ;  /* 0x000000b000017945 */ /* 0x000fe20003800000 */
[----:B------:R-:W-:Y:S02]  /*2cd0*/  ISETP.LT.OR P1, PT, R24, 0x9, !P1 ;  /* 0x000000091800780c */ /* 0x000fe40004f21670 */
[----:B------:R-:W-:-:S05]  /*2ce0*/  F2FP.F16.E5M2.UNPACK_B R4, R4 ;  /* 0x00000004ff04723e */ /* 0x000fca00020004ff */
[----:B------:R-:W-:-:S05]  /*2cf0*/  HADD2.F32 R4, -RZ, R4.H0_H0 ;  /* 0x20000004ff047230 */ /* 0x000fca0000004100 */
[----:B------:R-:W-:-:S04]  /*2d00*/  FMUL R4, R4, R7 ;  /* 0x0000000704047220 */ /* 0x000fc80000400000 */
[----:B------:R-:W-:-:S05]  /*2d10*/  FFMA R4, R81, R6, R4 ;  /* 0x0000000651047223 */ /* 0x000fca0000000004 */
[----:B--2---:R-:W-:Y:S02]  /*2d20*/  F2FP.SATFINITE.E5M2.F32.PACK_AB_MERGE_C R27, RZ, R4, RZ ;  /* 0x00000004ff1b723e */ /* 0x004fe400048060ff */
[----:B------:R-:W-:-:S03]  /*2d30*/  PRMT R4, RZ, 0x7610, R4 ;  /* 0x00007610ff047816 */ /* 0x000fc60000000004 */
[----:B------:R2:W-:Y:S01]  /*2d40*/  @!P0 STG.E.U8 desc[UR22][R10.64], R27 ;  /* 0x0000001b0a008986 */ /* 0x0005e2000c101116 */
[----:B------:R-:W-:Y:S05]  /*2d50*/  @P1 BRA `(.L_x_43) ;  /* 0x0000000000041947 */ /* 0x000fea0003800000 */
[----:B------:R0:W5:Y:S02]  /*2d60*/  LDG.E.U8 R4, desc[UR22][R16.64+0x1] ;  /* 0x0000011610047981 */ /* 0x000164000c1e1100 */
.L_x_43:
[----:B------:R-:W-:Y:S05]  /*2d70*/  BSYNC B1 ;  /* 0x0000000000017941 */ /* 0x000fea0003800000 */
.L_x_42:
[----:B-----5:R-:W-:Y:S01]  /*2d80*/  LOP3.LUT R4, R4, 0xff, RZ, 0xc0, !PT ;  /* 0x000000ff04047812 */ /* 0x020fe200078ec0ff */
[----:B------:R-:W-:Y:S01]  /*2d90*/  BSSY B1, `(.L_x_44) ;  /* 0x000000c000017945 */ /* 0x000fe20003800000 */
[----:B------:R-:W-:Y:S02]  /*2da0*/  ISETP.GE.AND P0, PT, R25, 0x9, PT ;  /* 0x000000091900780c */ /* 0x000fe40003f06270 */
[----:B------:R-:W-:Y:S02]  /*2db0*/  F2FP.F16.E5M2.UNPACK_B R4, R4 ;  /* 0x00000004ff04723e */ /* 0x000fe400020004ff */
[----:B------:R-:W-:-:S03]  /*2dc0*/  ISETP.LT.OR P2, PT, R24, 0x1, !P0 ;  /* 0x000000011800780c */ /* 0x000fc60004741670 */
[----:B------:R-:W-:-:S05]  /*2dd0*/  HADD2.F32 R4, -RZ, R4.H0_H0 ;  /* 0x20000004ff047230 */ /* 0x000fca0000004100 */
[----:B--2---:R-:W-:Y:S01]  /*2de0*/  FMUL R27, R4, R7 ;  /* 0x00000007041b7220 */ /* 0x004fe20000400000 */
[----:B------:R-:W-:-:S03]  /*2df0*/  PRMT R4, RZ, 0x7610, R4 ;  /* 0x00007610ff047816 */ /* 0x000fc60000000004 */
[----:B------:R-:W-:-:S05]  /*2e00*/  FFMA R27, R80, R6, R27 ;  /* 0x00000006501b7223 */ /* 0x000fca000000001b */
[----:B------:R-:W-:-:S05]  /*2e10*/  F2FP.SATFINITE.E5M2.F32.PACK_AB_MERGE_C R27, RZ, R27, RZ ;  /* 0x0000001bff1b723e */ /* 0x000fca00048060ff */
[----:B------:R2:W-:Y:S01]  /*2e20*/  @!P1 STG.E.U8 desc[UR22][R10.64+0x1], R27 ;  /* 0x0000011b0a009986 */ /* 0x0005e2000c101116 */
[----:B------:R-:W-:Y:S05]  /*2e30*/  @P2 BRA `(.L_x_45) ;  /* 0x0000000000042947 */ /* 0x000fea0003800000 */
[----:B------:R0:W5:Y:S02]  /*2e40*/  LDG.E.U8 R4, desc[UR22][R12.64+0x8] ;  /* 0x000008160c047981 */ /* 0x000164000c1e1100 */
.L_x_45:
[----:B------:R-:W-:Y:S05]  /*2e50*/  BSYNC B1 ;  /* 0x0000000000017941 */ /* 0x000fea0003800000 */
.L_x_44:
        /* <DEDUP_REMOVED lines=13> */
.L_x_47:
[----:B------:R-:W-:Y:S05]  /*2f30*/  BSYNC B1 ;  /* 0x0000000000017941 */ /* 0x000fea0003800000 */
.L_x_46:
[----:B-----5:R-:W-:Y:S01]  /*2f40*/  LOP3.LUT R4, R4, 0xff, RZ, 0xc0, !PT ;  /* 0x000000ff04047812 */ /* 0x020fe200078ec0ff */
[----:B------:R-:W-:Y:S01]  /*2f50*/  BSSY B1, `(.L_x_48) ;  /* 0x000000b000017945 */ /* 0x000fe20003800000 */
[----:B------:R-:W-:Y:S02]  /*2f60*/  ISETP.LT.OR P0, PT, R24, 0x9, !P0 ;  /* 0x000000091800780c */ /* 0x000fe40004701670 */
[----:B------:R-:W-:-:S05]  /*2f70*/  F2FP.F16.E5M2.UNPACK_B R4, R4 ;  /* 0x00000004ff04723e */ /* 0x000fca00020004ff */
        /* <DEDUP_REMOVED lines=8> */
.L_x_49:
[----:B------:R-:W-:Y:S05]  /*3000*/  BSYNC B1 ;  /* 0x0000000000017941 */ /* 0x000fea0003800000 */
.L_x_48:
        /* <DEDUP_REMOVED lines=12> */
.L_x_51:
[----:B------:R-:W-:Y:S05]  /*30d0*/  BSYNC B1 ;  /* 0x0000000000017941 */ /* 0x000fea0003800000 */
.L_x_50:
        /* <DEDUP_REMOVED lines=13> */
.L_x_53:
[----:B------:R-:W-:Y:S05]  /*31b0*/  BSYNC B1 ;  /* 0x0000000000017941 */ /* 0x000fea0003800000 */
.L_x_52:
        /* <DEDUP_REMOVED lines=13> */
.L_x_55:
[----:B------:R-:W-:Y:S05]  /*3290*/  BSYNC B1 ;  /* 0x0000000000017941 */ /* 0x000fea0003800000 */
.L_x_54:
        /* <DEDUP_REMOVED lines=12> */
.L_x_57:
[----:B------:R-:W-:Y:S05]  /*3360*/  BSYNC B1 ;  /* 0x0000000000017941 */ /* 0x000fea0003800000 */
.L_x_56:
        /* <DEDUP_REMOVED lines=12> */
.L_x_59:
[----:B------:R-:W-:Y:S05]  /*3430*/  BSYNC B1 ;  /* 0x0000000000017941 */ /* 0x000fea0003800000 */
.L_x_58:
        /* <DEDUP_REMOVED lines=13> */
.L_x_61:
[----:B------:R-:W-:Y:S05]  /*3510*/  BSYNC B1 ;  /* 0x0000000000017941 */ /* 0x000fea0003800000 */
.L_x_60:
        /* <DEDUP_REMOVED lines=13> */
.L_x_63:
[----:B------:R-:W-:Y:S05]  /*35f0*/  BSYNC B1 ;  /* 0x0000000000017941 */ /* 0x000fea0003800000 */
.L_x_62:
        /* <DEDUP_REMOVED lines=12> */
.L_x_65:
[----:B------:R-:W-:Y:S05]  /*36c0*/  BSYNC B1 ;  /* 0x0000000000017941 */ /* 0x000fea0003800000 */
.L_x_64:
        /* <DEDUP_REMOVED lines=12> */
.L_x_67:
[----:B------:R-:W-:Y:S05]  /*3790*/  BSYNC B1 ;  /* 0x0000000000017941 */ /* 0x000fea0003800000 */
.L_x_66:
        /* <DEDUP_REMOVED lines=13> */
.L_x_69:
[----:B------:R-:W-:Y:S05]  /*3870*/  BSYNC B1 ;  /* 0x0000000000017941 */ /* 0x000fea0003800000 */
.L_x_68:
        /* <DEDUP_REMOVED lines=13> */
.L_x_71:
[----:B------:R-:W-:Y:S05]  /*3950*/  BSYNC B1 ;  /* 0x0000000000017941 */ /* 0x000fea0003800000 */
.L_x_70:
        /* <DEDUP_REMOVED lines=12> */
.L_x_73:
[----:B------:R-:W-:Y:S05]  /*3a20*/  BSYNC B1 ;  /* 0x0000000000017941 */ /* 0x000fea0003800000 */
.L_x_72:
        /* <DEDUP_REMOVED lines=12> */
.L_x_75:
[----:B------:R-:W-:Y:S05]  /*3af0*/  BSYNC B1 ;  /* 0x0000000000017941 */ /* 0x000fea0003800000 */
.L_x_74:
        /* <DEDUP_REMOVED lines=13> */
.L_x_77:
[----:B------:R-:W-:Y:S05]  /*3bd0*/  BSYNC B1 ;  /* 0x0000000000017941 */ /* 0x000fea0003800000 */
.L_x_76:
        /* <DEDUP_REMOVED lines=13> */
.L_x_79:
[----:B------:R-:W-:Y:S05]  /*3cb0*/  BSYNC B1 ;  /* 0x0000000000017941 */ /* 0x000fea0003800000 */
.L_x_78:
        /* <DEDUP_REMOVED lines=12> */
.L_x_81:
[----:B------:R-:W-:Y:S05]  /*3d80*/  BSYNC B1 ;  /* 0x0000000000017941 */ /* 0x000fea0003800000 */
.L_x_80:
        /* <DEDUP_REMOVED lines=12> */
.L_x_83:
[----:B------:R-:W-:Y:S05]  /*3e50*/  BSYNC B1 ;  /* 0x0000000000017941 */ /* 0x000fea0003800000 */
.L_x_82:
        /* <DEDUP_REMOVED lines=13> */
.L_x_85:
[----:B------:R-:W-:Y:S05]  /*3f30*/  BSYNC B1 ;  /* 0x0000000000017941 */ /* 0x000fea0003800000 */
.L_x_84:
        /* <DEDUP_REMOVED lines=13> */
.L_x_87:
[----:B------:R-:W-:Y:S05]  /*4010*/  BSYNC B1 ;  /* 0x0000000000017941 */ /* 0x000fea0003800000 */
.L_x_86:
        /* <DEDUP_REMOVED lines=12> */
.L_x_89:
[----:B------:R-:W-:Y:S05]  /*40e0*/  BSYNC B1 ;  /* 0x0000000000017941 */ /* 0x000fea0003800000 */
.L_x_88:
        /* <DEDUP_REMOVED lines=12> */
.L_x_91:
[----:B------:R-:W-:Y:S05]  /*41b0*/  BSYNC B1 ;  /* 0x0000000000017941 */ /* 0x000fea0003800000 */
.L_x_90:
        /* <DEDUP_REMOVED lines=13> */
.L_x_93:
[----:B------:R-:W-:Y:S05]  /*4290*/  BSYNC B1 ;  /* 0x0000000000017941 */ /* 0x000fea0003800000 */
.L_x_92:
        /* <DEDUP_REMOVED lines=13> */
.L_x_95:
[----:B------:R-:W-:Y:S05]  /*4370*/  BSYNC B1 ;  /* 0x0000000000017941 */ /* 0x000fea0003800000 */
.L_x_94:
[----:B-----5:R-:W-:Y:S01]  /*4380*/  LOP3.LUT R4, R4, 0xff, RZ, 0xc0, !PT ;  /* 0x000000ff04047812 */ /* 0x020fe200078ec0ff */
[----:B------:R-:W-:Y:S01]  /*4390*/  BSSY B1, `(.L_x_96) ;  /* 0x000000b000017945 */ /* 0x000fe20003800000 */
[----:B------:R-:W-:Y:S02]  /*43a0*/  ISETP.LT.OR P0, PT, R24, 0x9, !P0 ;  /* 0x000000091800780c */ /* 0x000fe40004701670 */
[----:B------:R-:W-:-:S05]  /*43b0*/  F2FP.F16.E5M2.UNPACK_B R4, R4 ;  /* 0x00000004ff04723e */ /* 0x000fca00020004ff */
[----:B------:R-:W-:-:S05]  /*43c0*/  HADD2.F32 R4, -RZ, R4.H0_H0 ;  /* 0x20000004ff047230 */ /* 0x000fca0000004100 */
[----:B01-3--:R-:W-:Y:S01]  /*43d0*/  FMUL R13, R4, R7 ;  /* 0x00000007040d7220 */ /* 0x00bfe20000400000 */
[----:B------:R-:W-:-:S03]  /*43e0*/  PRMT R4, RZ, 0x7610, R4 ;  /* 0x00007610ff047816 */ /* 0x000fc60000000004 */
[----:B------:R-:W-:-:S05]  /*43f0*/  FFMA R13, R22, R6, R13 ;  /* 0x00000006160d7223 */ /* 0x000fca000000000d */
[----:B------:R-:W-:-:S05]  /*4400*/  F2FP.SATFINITE.E5M2.F32.PACK_AB_MERGE_C R13, RZ, R13, RZ ;  /* 0x0000000dff0d723e */ /* 0x000fca00048060ff */
[----:B------:R0:W-:Y:S01]  /*4410*/  @!P3 STG.E.U8 desc[UR22][R2.64+0x39], R13 ;  /* 0x0000390d0200b986 */ /* 0x0001e2000c101116 */
[----:B------:R-:W-:Y:S05]  /*4420*/  @P0 BRA `(.L_x_97) ;  /* 0x0000000000040947 */ /* 0x000fea0003800000 */
[----:B------:R1:W5:Y:S02]  /*4430*/  LDG.E.U8 R4, desc[UR22][R16.64+0x38] ;  /* 0x0000381610047981 */ /* 0x000364000c1e1100 */
.L_x_97:
[----:B------:R-:W-:Y:S05]  /*4440*/  BSYNC B1 ;  /* 0x0000000000017941 */ /* 0x000fea0003800000 */
.L_x_96:
[----:B-----5:R-:W-:Y:S01]  /*4450*/  LOP3.LUT R4, R4, 0xff, RZ, 0xc0, !PT ;  /* 0x000000ff04047812 */ /* 0x020fe200078ec0ff */
[----:B------:R-:W-:Y:S01]  /*4460*/  BSSY B1, `(.L_x_98) ;  /* 0x000000b000017945 */ /* 0x000fe20003800000 */
[----:B------:R-:W-:Y:S02]  /*4470*/  ISETP.LT.OR P1, PT, R24, 0x9, !P1 ;  /* 0x000000091800780c */ /* 0x000fe40004f21670 */
[----:B------:R-:W-:Y:S02]  /*4480*/  F2FP.F16.E5M2.UNPACK_B R4, R4 ;  /* 0x00000004ff04723e */ /* 0x000fe400020004ff */
[----:B0-----:R-:W-:-:S03]  /*4490*/  PRMT R2, RZ, 0x7610, R2 ;  /* 0x00007610ff027816 */ /* 0x001fc60000000002 */
[----:B------:R-:W-:-:S05]  /*44a0*/  HADD2.F32 R4, -RZ, R4.H0_H0 ;  /* 0x20000004ff047230 */ /* 0x000fca0000004100 */
[----:B------:R-:W-:-:S04]  /*44b0*/  FMUL R4, R4, R7 ;  /* 0x0000000704047220 */ /* 0x000fc80000400000 */
[----:B------:R-:W-:-:S05]  /*44c0*/  FFMA R4, R21, R6, R4 ;  /* 0x0000000615047223 */ /* 0x000fca0000000004 */
[----:B------:R-:W-:-:S05]  /*44d0*/  F2FP.SATFINITE.E5M2.F32.PACK_AB_MERGE_C R3, RZ, R4, RZ ;  /* 0x00000004ff03723e */ /* 0x000fca00048060ff */
[----:B------:R0:W-:Y:S01]  /*44e0*/  @!P0 STG.E.U8 desc[UR22][R10.64+0x38], R3 ;  /* 0x000038030a008986 */ /* 0x0001e2000c101116 */
[----:B------:R-:W-:Y:S05]  /*44f0*/  @P1 BRA `(.L_x_99) ;  /* 0x0000000000041947 */ /* 0x000fea0003800000 */
[----:B------:R3:W5:Y:S02]  /*4500*/  LDG.E.U8 R2, desc[UR22][R16.64+0x39] ;  /* 0x0000391610027981 */ /* 0x000764000c1e1100 */
.L_x_99:
[----:B------:R-:W-:Y:S05]  /*4510*/  BSYNC B1 ;  /* 0x0000000000017941 */ /* 0x000fea0003800000 */
.L_x_98:
[----:B------:R-:W-:Y:S05]  /*4520*/  @P1 BRA `(.L_x_100) ;  /* 0x0000000800601947 */ /* 0x000fea0003800000 */
[----:B-----5:R-:W-:-:S04]  /*4530*/  LOP3.LUT R2, R2, 0xff, RZ, 0xc0, !PT ;  /* 0x000000ff02027812 */ /* 0x020fc800078ec0ff */
[----:B------:R-:W-:-:S05]  /*4540*/  F2FP.F16.E5M2.UNPACK_B R2, R2 ;  /* 0x00000002ff02723e */ /* 0x000fca00020004ff */
[----:B------:R-:W-:-:S05]  /*4550*/  HADD2.F32 R2, -RZ, R2.H0_H0 ;  /* 0x20000002ff027230 */ /* 0x000fca0000004100 */
[----:B0-----:R-:W-:-:S04]  /*4560*/  FMUL R3, R2, R7 ;  /* 0x0000000702037220 */ /* 0x001fc80000400000 */
[----:B------:R-:W-:-:S05]  /*4570*/  FFMA R3, R20, R6, R3 ;  /* 0x0000000614037223 */ /* 0x000fca0000000003 */
[----:B------:R-:W-:-:S05]  /*4580*/  F2FP.SATFINITE.E5M2.F32.PACK_AB_MERGE_C R3, RZ, R3, RZ ;  /* 0x00000003ff03723e */ /* 0x000fca00048060ff */
[----:B------:R0:W-:Y:S01]  /*4590*/  STG.E.U8 desc[UR22][R10.64+0x39], R3 ;  /* 0x000039030a007986 */ /* 0x0001e2000c101116 */
[----:B------:R-:W-:Y:S05]  /*45a0*/  BRA `(.L_x_100) ;  /* 0x0000000800407947 */ /* 0x000fea0003800000 */
.L_x_35:
[----:B------:R-:W-:Y:S01]  /*45b0*/  ISETP.GE.AND P0, PT, R25, 0x1, PT ;  /* 0x000000011900780c */ /* 0x000fe20003f06270 */
[-C--:B------:R-:W-:Y:S01]  /*45c0*/  FMUL R83, R83, R6.reuse ;  /* 0x0000000653537220 */ /* 0x080fe20000400000 */
[----:B------:R-:W-:Y:S01]  /*45d0*/  ISETP.GE.AND P1, PT, R25, 0x2, PT ;  /* 0x000000021900780c */ /* 0x000fe20003f26270 */
[-C--:B------:R-:W-:Y:S01]  /*45e0*/  FMUL R82, R82, R6.reuse ;  /* 0x0000000652527220 */ /* 0x080fe20000400000 */
[C---:B------:R-:W-:Y:S01]  /*45f0*/  ISETP.LT.OR P2, PT, R24.reuse, 0x1, !P0 ;  /* 0x000000011800780c */ /* 0x040fe20004741670 */
[-C--:B------:R-:W-:Y:S01]  /*4600*/  FMUL R81, R81, R6.reuse ;  /* 0x0000000651517220 */ /* 0x080fe20000400000 */
[----:B------:R-:W-:Y:S01]  /*4610*/  ISETP.LT.OR P3, PT, R24, 0x1, !P1 ;  /* 0x000000011800780c */ /* 0x000fe20004f61670 */
[-C--:B------:R-:W-:Y:S01]  /*4620*/  FMUL R80, R80, R6.reuse ;  /* 0x0000000650507220 */ /* 0x080fe20000400000 */
[----:B------:R-:W-:Y:S01]  /*4630*/  ISETP.LT.OR P0, PT, R24, 0x9, !P0 ;  /* 0x000000091800780c */ /* 0x000fe20004701670 */
[-C--:B------:R-:W-:Y:S01]  /*4640*/  FMUL R79, R79, R6.reuse ;  /* 0x000000064f4f7220 */ /* 0x080fe20000400000 */
[----:B------:R-:W-:Y:S01]  /*4650*/  F2FP.SATFINITE.E5M2.F32.PACK_AB_MERGE_C R83, RZ, R83, RZ ;  /* 0x00000053ff53723e */ /* 0x000fe200048060ff */
[----:B------:R-:W-:Y:S01]  /*4660*/  FMUL R78, R78, R6 ;  /* 0x000000064e4e7220 */ /* 0x000fe20000400000 */
[----:B------:R-:W-:Y:S01]  /*4670*/  F2FP.SATFINITE.E5M2.F32.PACK_AB_MERGE_C R13, RZ, R82, RZ ;  /* 0x00000052ff0d723e */ /* 0x000fe200048060ff */
[-C--:B------:R-:W-:Y:S01]  /*4680*/  FMUL R76, R76, R6.reuse ;  /* 0x000000064c4c7220 */ /* 0x080fe20000400000 */
[----:B------:R-:W-:Y:S01]  /*4690*/  F2FP.SATFINITE.E5M2.F32.PACK_AB_MERGE_C R81, RZ, R81, RZ ;  /* 0x00000051ff51723e */ /* 0x000fe200048060ff */
[-C--:B------:R-:W-:Y:S01]  /*46a0*/  FMUL R77, R77, R6.reuse ;  /* 0x000000064d4d7220 */ /* 0x080fe20000400000 */
[----:B------:R-:W-:Y:S01]  /*46b0*/  F2FP.SATFINITE.E5M2.F32.PACK_AB_MERGE_C R79, RZ, R79, RZ ;  /* 0x0000004fff4f723e */ /* 0x000fe200048060ff */
[----:B------:R-:W-:Y:S01]  /*46c0*/  @!P2 STG.E.U8 desc[UR22][R2.64], R83 ;  /* 0x000000530200a986 */ /* 0x000fe2000c101116 */
[C---:B------:R-:W-:Y:S01]  /*46d0*/  ISETP.GE.AND P2, PT, R25.reuse, 0x9, PT ;  /* 0x000000091900780c */ /* 0x040fe20003f46270 */
[----:B------:R-:W-:Y:S01]  /*46e0*/  FMUL R74, R74, R6 ;  /* 0x000000064a4a7220 */ /* 0x000fe20000400000 */
[----:B------:R-:W-:Y:S01]  /*46f0*/  F2FP.SATFINITE.E5M2.F32.PACK_AB_MERGE_C R17, RZ, R78, RZ ;  /* 0x0000004eff11723e */ /* 0x000fe200048060ff */
[----:B------:R1:W-:Y:S01]  /*4700*/  @!P3 STG.E.U8 desc[UR22][R2.64+0x1], R13 ;  /* 0x0000010d0200b986 */ /* 0x0003e2000c101116 */
[----:B------:R-:W-:Y:S01]  /*4710*/  ISETP.GE.AND P3, PT, R25, 0xa, PT ;  /* 0x0000000a1900780c */ /* 0x000fe20003f66270 */
[-C--:B------:R-:W-:Y:S01]  /*4720*/  FMUL R75, R75, R6.reuse ;  /* 0x000000064b4b7220 */ /* 0x080fe20000400000 */
[C---:B------:R-:W-:Y:S01]  /*4730*/  ISETP.LT.OR P4, PT, R24.reuse, 0x1, !P2 ;  /* 0x000000011800780c */ /* 0x040fe20005781670 */
[----:B------:R-:W-:Y:S01]  /*4740*/  @!P0 STG.E.U8 desc[UR22][R10.64], R81 ;  /* 0x000000510a008986 */ /* 0x000fe2000c101116 */
[C---:B------:R-:W-:Y:S01]  /*4750*/  ISETP.LT.OR P0, PT, R24.reuse, 0x9, !P1 ;  /* 0x000000091800780c */ /* 0x040fe20004f01670 */
[-C--:B------:R-:W-:Y:S01]  /*4760*/  FMUL R73, R73, R6.reuse ;  /* 0x0000000649497220 */ /* 0x080fe20000400000 */
[----:B------:R-:W-:Y:S01]  /*4770*/  ISETP.LT.OR P5, PT, R24, 0x1, !P3 ;  /* 0x000000011800780c */ /* 0x000fe20005fa1670 */
[-C--:B------:R-:W-:Y:S01]  /*4780*/  FMUL R72, R72, R6.reuse ;  /* 0x0000000648487220 */ /* 0x080fe20000400000 */
[C---:B------:R-:W-:Y:S01]  /*4790*/  ISETP.LT.OR P1, PT, R24.reuse, 0x9, !P2 ;  /* 0x000000091800780c */ /* 0x040fe20005721670 */
[-C--:B------:R-:W-:Y:S01]  /*47a0*/  FMUL R71, R71, R6.reuse ;  /* 0x0000000647477220 */ /* 0x080fe20000400000 */
[----:B------:R-:W-:Y:S01]  /*47b0*/  ISETP.LT.OR P2, PT, R24, 0x9, !P3 ;  /* 0x000000091800780c */ /* 0x000fe20005f41670 */
[----:B------:R-:W-:Y:S01]  /*47c0*/  FMUL R70, R70, R6 ;  /* 0x0000000646467220 */ /* 0x000fe20000400000 */
[----:B-1----:R-:W-:Y:S01]  /*47d0*/  F2FP.SATFINITE.E5M2.F32.PACK_AB_MERGE_C R13, RZ, R80, RZ ;  /* 0x00000050ff0d723e */ /* 0x002fe200048060ff */
[----:B------:R-:W-:Y:S01]  /*47e0*/  FMUL R69, R69, R6 ;  /* 0x0000000645457220 */ /* 0x000fe20000400000 */
[----:B------:R-:W-:Y:S01]  /*47f0*/  F2FP.SATFINITE.E5M2.F32.PACK_AB_MERGE_C R27, RZ, R76, RZ ;  /* 0x0000004cff1b723e */ /* 0x000fe200048060ff */
[-C--:B------:R-:W-:Y:S01]  /*4800*/  FMUL R68, R68, R6.reuse ;  /* 0x0000000644447220 */ /* 0x080fe20000400000 */
[----:B------:R-:W-:Y:S01]  /*4810*/  F2FP.SATFINITE.E5M2.F32.PACK_AB_MERGE_C R77, RZ, R77, RZ ;  /* 0x0000004dff4d723e */ /* 0x000fe200048060ff */
[----:B------:R1:W-:Y:S01]  /*4820*/  @!P0 STG.E.U8 desc[UR22][R10.64+0x1], R13 ;  /* 0x0000010d0a008986 */ /* 0x0003e2000c101116 */
[----:B------:R-:W-:Y:S01]  /*4830*/  ISETP.GE.AND P0, PT, R25, 0x19, PT ;  /* 0x000000191900780c */ /* 0x000fe20003f06270 */
[-C--:B------:R-:W-:Y:S01]  /*4840*/  FMUL R67, R67, R6.reuse ;  /* 0x0000000643437220 */ /* 0x080fe20000400000 */
[----:B------:R-:W-:Y:S01]  /*4850*/  F2FP.SATFINITE.E5M2.F32.PACK_AB_MERGE_C R75, RZ, R75, RZ ;  /* 0x0000004bff4b723e */ /* 0x000fe200048060ff */
[----:B------:R-:W-:Y:S01]  /*4860*/  @!P4 STG.E.U8 desc[UR22][R2.64+0x8], R79 ;  /* 0x0000084f0200c986 */ /* 0x000fe2000c101116 */
[----:B------:R-:W-:Y:S01]  /*4870*/  F2FP.SATFINITE.E5M2.F32.PACK_AB_MERGE_C R73, RZ, R73, RZ ;  /* 0x00000049ff49723e */ /* 0x000fe200048060ff */
[-C--:B------:R-:W-:Y:S01]  /*4880*/  FMUL R66, R66, R6.reuse ;  /* 0x0000000642427220 */ /* 0x080fe20000400000 */
[----:B------:R-:W-:Y:S01]  /*4890*/  F2FP.SATFINITE.E5M2.F32.PACK_AB_MERGE_C R71, RZ, R71, RZ ;  /* 0x00000047ff47723e */ /* 0x000fe200048060ff */
[----:B------:R2:W-:Y:S01]  /*48a0*/  @!P5 STG.E.U8 desc[UR22][R2.64+0x9], R17 ;  /* 0x000009110200d986 */ /* 0x0005e2000c101116 */
[----:B------:R-:W-:Y:S01]  /*48b0*/  ISETP.LT.OR P5, PT, R24, 0x1, !P0 ;  /* 0x000000011800780c */ /* 0x000fe200047a1670 */
[-C--:B------:R-:W-:Y:S01]  /*48c0*/  FMUL R64, R64, R6.reuse ;  /* 0x0000000640407220 */ /* 0x080fe20000400000 */
[C---:B------:R-:W-:Y:S01]  /*48d0*/  ISETP.LT.OR P0, PT, R24.reuse, 0x9, !P0 ;  /* 0x000000091800780c */ /* 0x040fe20004701670 */
[----:B------:R3:W-:Y:S01]  /*48e0*/  @!P2 STG.E.U8 desc[UR22][R10.64+0x9], R27 ;  /* 0x0000091b0a00a986 */ /* 0x0007e2000c101116 */
[----:B------:R-:W-:Y:S01]  /*48f0*/  ISETP.GE.AND P2, PT, R25, 0x12, PT ;  /* 0x000000121900780c */ /* 0x000fe20003f46270 */
[----:B------:R-:W-:Y:S01]  /*4900*/  FMUL R65, R65, R6 ;  /* 0x0000000641417220 */ /* 0x000fe20000400000 */
[----:B-1----:R-:W-:Y:S01]  /*4910*/  F2FP.SATFINITE.E5M2.F32.PACK_AB_MERGE_C R13, RZ, R74, RZ ;  /* 0x0000004aff0d723e */ /* 0x002fe200048060ff */
[----:B------:R-:W-:Y:S01]  /*4920*/  @!P1 STG.E.U8 desc[UR22][R10.64+0x8], R77 ;  /* 0x0000084d0a009986 */ /* 0x000fe2000c101116 */
[----:B------:R-:W-:Y:S01]  /*4930*/  ISETP.GE.AND P1, PT, R25, 0x11, PT ;  /* 0x000000111900780c */ /* 0x000fe20003f26270 */
[-C--:B------:R-:W-:Y:S01]  /*4940*/  FMUL R63, R63, R6.reuse ;  /* 0x000000063f3f7220 */ /* 0x080fe20000400000 */
[----:B------:R-:W-:Y:S01]  /*4950*/  ISETP.LT.OR P3, PT, R24, 0x1, !P2 ;  /* 0x000000011800780c */ /* 0x000fe20005761670 */
[-C--:B------:R-:W-:Y:S01]  /*4960*/  FMUL R62, R62, R6.reuse ;  /* 0x000000063e3e7220 */ /* 0x080fe20000400000 */
[C---:B------:R-:W-:Y:S01]  /*4970*/  ISETP.LT.OR P4, PT, R24.reuse, 0x1, !P1 ;  /* 0x000000011800780c */ /* 0x040fe20004f81670 */
[-C--:B------:R-:W-:Y:S01]  /*4980*/  FMUL R61, R61, R6.reuse ;  /* 0x000000063d3d7220 */ /* 0x080fe20000400000 */
[----:B------:R-:W-:Y:S01]  /*4990*/  ISETP.LT.OR P1, PT, R24, 0x9, !P1 ;  /* 0x000000091800780c */ /* 0x000fe20004f21670 */
[-C--:B------:R-:W-:Y:S01]  /*49a0*/  FMUL R60, R60, R6.reuse ;  /* 0x000000063c3c7220 */ /* 0x080fe20000400000 */
[----:B------:R-:W-:Y:S01]  /*49b0*/  ISETP.LT.OR P2, PT, R24, 0x9, !P2 ;  /* 0x000000091800780c */ /* 0x000fe20005741670 */
[----:B------:R-:W-:Y:S01]  /*49c0*/  FMUL R59, R59, R6 ;  /* 0x000000063b3b7220 */ /* 0x000fe20000400000 */
[----:B--2---:R-:W-:Y:S01]  /*49d0*/  F2FP.SATFINITE.E5M2.F32.PACK_AB_MERGE_C R17, RZ, R72, RZ ;  /* 0x00000048ff11723e */ /* 0x004fe200048060ff */
[-C--:B------:R-:W-:Y:S01]  /*49e0*/  FMUL R58, R58, R6.reuse ;  /* 0x000000063a3a7220 */ /* 0x080fe20000400000 */
[----:B------:R-:W-:Y:S01]  /*49f0*/  F2FP.SATFINITE.E5M2.F32.PACK_AB_MERGE_C R69, RZ, R69, RZ ;  /* 0x00000045ff45723e */ /* 0x000fe200048060ff */
[-C--:B------:R-:W-:Y:S01]  /*4a00*/  FMUL R57, R57, R6.reuse ;  /* 0x0000000639397220 */ /* 0x080fe20000400000 */
[----:B------:R-:W-:Y:S01]  /*4a10*/  F2FP.SATFINITE.E5M2.F32.PACK_AB_MERGE_C R67, RZ, R67, RZ ;  /* 0x00000043ff43723e */ /* 0x000fe200048060ff */
[----:B------:R1:W-:Y:S01]  /*4a20*/  @!P3 STG.E.U8 desc[UR22][R2.64+0x11], R13 ;  /* 0x0000110d0200b986 */ /* 0x0003e2000c101116 */
[----:B------:R-:W-:Y:S01]  /*4a30*/  ISETP.GE.AND P3, PT, R25, 0x1a, PT ;  /* 0x0000001a1900780c */ /* 0x000fe20003f66270 */
[----:B------:R-:W-:Y:S01]  /*4a40*/  FMUL R56, R56, R6 ;  /* 0x0000000638387220 */ /* 0x000fe20000400000 */
[----:B---3--:R-:W-:Y:S01]  /*4a50*/  F2FP.SATFINITE.E5M2.F32.PACK_AB_MERGE_C R27, RZ, R66, RZ ;  /* 0x00000042ff1b723e */ /* 0x008fe200048060ff */
[----:B------:R-:W-:Y:S01]  /*4a60*/  @!P4 STG.E.U8 desc[UR22][R2.64+0x10], R75 ;  /* 0x0000104b0200c986 */ /* 0x000fe2000c101116 */
[C---:B------:R-:W-:Y:S01]  /*4a70*/  ISETP.LT.OR P4, PT, R24.reuse, 0x1, !P3 ;  /* 0x000000011800780c */ /* 0x040fe20005f81670 */
[-C--:B------:R-:W-:Y:S01]  /*4a80*/  FMUL R23, R23, R6.reuse ;  /* 0x0000000617177220 */ /* 0x080fe20000400000 */
[----:B------:R-:W-:Y:S01]  /*4a90*/  ISETP.LT.OR P3, PT, R24, 0x9, !P3 ;  /* 0x000000091800780c */ /* 0x000fe20005f61670 */
[----:B------:R-:W-:Y:S01]  /*4aa0*/  @!P1 STG.E.U8 desc[UR22][R10.64+0x10], R73 ;  /* 0x000010490a009986 */ /* 0x000fe2000c101116 */
[C---:B------:R-:W-:Y:S01]  /*4ab0*/  ISETP.GE.AND P1, PT, R25.reuse, 0x22, PT ;  /* 0x000000221900780c */ /* 0x040fe20003f26270 */
[-C--:B------:R-:W-:Y:S01]  /*4ac0*/  FMUL R22, R22, R6.reuse ;  /* 0x0000000616167220 */ /* 0x080fe20000400000 */
[----:B------:R-:W-:Y:S01]  /*4ad0*/  F2FP.SATFINITE.E5M2.F32.PACK_AB_MERGE_C R65, RZ, R65, RZ ;  /* 0x00000041ff41723e */ /* 0x000fe200048060ff */
[----:B------:R2:W-:Y:S01]  /*4ae0*/  @!P2 STG.E.U8 desc[UR22][R10.64+0x11], R17 ;  /* 0x000011110a00a986 */ /* 0x0005e2000c101116 */
[----:B------:R-:W-:Y:S01]  /*4af0*/  ISETP.GE.AND P2, PT, R25, 0x21, PT ;  /* 0x000000211900780c */ /* 0x000fe20003f46270 */
[----:B------:R-:W-:Y:S01]  /*4b00*/  FMUL R21, R21, R6 ;  /* 0x0000000615157220 */ /* 0x000fe20000400000 */
[----:B-1----:R-:W-:Y:S01]  /*4b10*/  F2FP.SATFINITE.E5M2.F32.PACK_AB_MERGE_C R13, RZ, R70, RZ ;  /* 0x00000046ff0d723e */ /* 0x002fe200048060ff */
[----:B------:R-:W-:Y:S01]  /*4b20*/  @!P5 STG.E.U8 desc[UR22][R2.64+0x18], R71 ;  /* 0x000018470200d986 */ /* 0x000fe2000c101116 */
[----:B------:R-:W-:Y:S01]  /*4b30*/  ISETP.LT.OR P6, PT, R24, 0x1, !P2 ;  /* 0x000000011800780c */ /* 0x000fe200057c1670 */
[----:B------:R-:W-:Y:S01]  /*4b40*/  FMUL R20, R20, R6 ;  /* 0x0000000614147220 */ /* 0x000fe20000400000 */
[C---:B------:R-:W-:Y:S01]  /*4b50*/  ISETP.LT.OR P5, PT, R24.reuse, 0x1, !P1 ;  /* 0x000000011800780c */ /* 0x040fe20004fa1670 */
[----:B------:R1:W-:Y:S01]  /*4b60*/  @!P4 STG.E.U8 desc[UR22][R2.64+0x19], R13 ;  /* 0x0000190d0200c986 */ /* 0x0003e2000c101116 */
[----:B------:R-:W-:-:S02]  /*4b70*/  ISETP.LT.OR P1, PT, R24, 0x9, !P1 ;  /* 0x000000091800780c */ /* 0x000fc40004f21670 */
[C---:B------:R-:W-:Y:S01]  /*4b80*/  ISETP.LT.OR P2, PT, R24.reuse, 0x9, !P2 ;  /* 0x000000091800780c */ /* 0x040fe20005741670 */
[----:B------:R-:W-:Y:S01]  /*4b90*/  @!P0 STG.E.U8 desc[UR22][R10.64+0x18], R69 ;  /* 0x000018450a008986 */ /* 0x000fe2000c101116 */
[----:B--2---:R-:W-:Y:S02]  /*4ba0*/  F2FP.SATFINITE.E5M2.F32.PACK_AB_MERGE_C R17, RZ, R68, RZ ;  /* 0x00000044ff11723e */ /* 0x004fe400048060ff */
[C---:B------:R-:W-:Y:S02]  /*4bb0*/  ISETP.GE.AND P0, PT, R25.reuse, 0x29, PT ;  /* 0x000000291900780c */ /* 0x040fe40003f06270 */
[----:B------:R-:W-:Y:S01]  /*4bc0*/  F2FP.SATFINITE.E5M2.F32.PACK_AB_MERGE_C R63, RZ, R63, RZ ;  /* 0x0000003fff3f723e */ /* 0x000fe200048060ff */
[----:B------:R2:W-:Y:S01]  /*4bd0*/  @!P3 STG.E.U8 desc[UR22][R10.64+0x19], R17 ;  /* 0x000019110a00b986 */ /* 0x0005e2000c101116 */
[----:B------:R-:W-:Y:S02]  /*4be0*/  ISETP.GE.AND P3, PT, R25, 0x2a, PT ;  /* 0x0000002a1900780c */ /* 0x000fe40003f66270 */
[----:B-1----:R-:W-:Y:S01]  /*4bf0*/  F2FP.SATFINITE.E5M2.F32.PACK_AB_MERGE_C R13, RZ, R64, RZ ;  /* 0x00000040ff0d723e */ /* 0x002fe200048060ff */
[----:B------:R-:W-:Y:S01]  /*4c00*/  @!P6 STG.E.U8 desc[UR22][R2.64+0x20], R67 ;  /* 0x000020430200e986 */ /* 0x000fe2000c101116 */
[----:B------:R-:W-:-:S02]  /*4c10*/  ISETP.LT.OR P4, PT, R24, 0x1, !P0 ;  /* 0x000000011800780c */ /* 0x000fc40004781670 */
[C---:B------:R-:W-:Y:S01]  /*4c20*/  ISETP.LT.OR P0, PT, R24.reuse, 0x9, !P0 ;  /* 0x000000091800780c */ /* 0x040fe20004701670 */
[----:B------:R-:W-:Y:S01]  /*4c30*/  @!P5 STG.E.U8 desc[UR22][R2.64+0x21], R27 ;  /* 0x0000211b0200d986 */ /* 0x000fe2000c101116 */
[C---:B------:R-:W-:Y:S02]  /*4c40*/  ISETP.LT.OR P5, PT, R24.reuse, 0x1, !P3 ;  /* 0x000000011800780c */ /* 0x040fe40005fa1670 */
[C---:B------:R-:W-:Y:S01]  /*4c50*/  ISETP.LT.OR P3, PT, R24.reuse, 0x9, !P3 ;  /* 0x000000091800780c */ /* 0x040fe20005f61670 */
[----:B------:R1:W-:Y:S01]  /*4c60*/  @!P1 STG.E.U8 desc[UR22][R10.64+0x21], R13 ;  /* 0x0000210d0a009986 */ /* 0x0003e2000c101116 */
[----:B------:R-:W-:Y:S02]  /*4c70*/  ISETP.GE.AND P1, PT, R25, 0x31, PT ;  /* 0x000000311900780c */ /* 0x000fe40003f26270 */
[----:B--2---:R-:W-:Y:S01]  /*4c80*/  F2FP.SATFINITE.E5M2.F32.PACK_AB_MERGE_C R17, RZ, R62, RZ ;  /* 0x0000003eff11723e */ /* 0x004fe200048060ff */
[----:B------:R-:W-:Y:S01]  /*4c90*/  @!P2 STG.E.U8 desc[UR22][R10.64+0x20], R65 ;  /* 0x000020410a00a986 */ /* 0x000fe2000c101116 */
[----:B------:R-:W-:-:S02]  /*4ca0*/  ISETP.LT.OR P6, PT, R24, 0x1, !P1 ;  /* 0x000000011800780c */ /* 0x000fc40004fc1670 */
[----:B------:R-:W-:Y:S01]  /*4cb0*/  F2FP.SATFINITE.E5M2.F32.PACK_AB_MERGE_C R61, RZ, R61, RZ ;  /* 0x0000003dff3d723e */ /* 0x000fe200048060ff */
[----:B------:R-:W-:Y:S01]  /*4cc0*/  @!P4 STG.E.U8 desc[UR22][R2.64+0x28], R63 ;  /* 0x0000283f0200c986 */ /* 0x000fe2000c101116 */
[C---:B------:R-:W-:Y:S02]  /*4cd0*/  ISETP.GE.AND P4, PT, R25.reuse, 0x32, PT ;  /* 0x000000321900780c */ /* 0x040fe40003f86270 */
[----:B------:R-:W-:Y:S01]  /*4ce0*/  F2FP.SATFINITE.E5M2.F32.PACK_AB_MERGE_C R59, RZ, R59, RZ ;  /* 0x0000003bff3b723e */ /* 0x000fe200048060ff */
[----:B------:R2:W-:Y:S01]  /*4cf0*/  @!P5 STG.E.U8 desc[UR22][R2.64+0x29], R17 ;  /* 0x000029110200d986 */ /* 0x0005e2000c101116 */
[----:B-1----:R-:W-:Y:S02]  /*4d00*/  F2FP.SATFINITE.E5M2.F32.PACK_AB_MERGE_C R13, RZ, R60, RZ ;  /* 0x0000003cff0d723e */ /* 0x002fe400048060ff */
[----:B------:R-:W-:Y:S01]  /*4d10*/  ISETP.LT.OR P5, PT, R24, 0x1, !P4 ;  /* 0x000000011800780c */ /* 0x000fe200067a1670 */
[----:B------:R-:W-:Y:S01]  /*4d20*/  @!P0 STG.E.U8 desc[UR22][R10.64+0x28], R61 ;  /* 0x0000283d0a008986 */ /* 0x000fe2000c101116 */
[----:B------:R-:W-:-:S02]  /*4d30*/  ISETP.GE.AND P2, PT, R25, 0x39, PT ;  /* 0x000000391900780c */ /* 0x000fc40003f46270 */
[----:B------:R-:W-:Y:S01]  /*4d40*/  ISETP.GE.AND P0, PT, R25, 0x3a, PT ;  /* 0x0000003a1900780c */ /* 0x000fe20003f06270 */
[----:B------:R1:W-:Y:S01]  /*4d50*/  @!P3 STG.E.U8 desc[UR22][R10.64+0x29], R13 ;  /* 0x0000290d0a00b986 */ /* 0x0003e2000c101116 */
[C---:B------:R-:W-:Y:S02]  /*4d60*/  ISETP.LT.OR P1, PT, R24.reuse, 0x9, !P1 ;  /* 0x000000091800780c */ /* 0x040fe40004f21670 */
[C---:B------:R-:W-:Y:S01]  /*4d70*/  ISETP.LT.OR P4, PT, R24.reuse, 0x9, !P4 ;  /* 0x000000091800780c */ /* 0x040fe20006781670 */
[----:B------:R-:W-:Y:S01]  /*4d80*/  @!P6 STG.E.U8 desc[UR22][R2.64+0x30], R59 ;  /* 0x0000303b0200e986 */ /* 0x000fe2000c101116 */
[C---:B------:R-:W-:Y:S02]  /*4d90*/  ISETP.LT.OR P3, PT, R24.reuse, 0x1, !P2 ;  /* 0x000000011800780c */ /* 0x040fe40005761670 */
[C---:B------:R-:W-:Y:S02]  /*4da0*/  ISETP.LT.OR P6, PT, R24.reuse, 0x1, !P0 ;  /* 0x000000011800780c */ /* 0x040fe400047c1670 */
[----:B------:R-:W-:-:S02]  /*4db0*/  ISETP.LT.OR P2, PT, R24, 0x9, !P2 ;  /* 0x000000091800780c */ /* 0x000fc40005741670 */
[----:B------:R-:W-:Y:S02]  /*4dc0*/  ISETP.LT.OR P0, PT, R24, 0x9, !P0 ;  /* 0x000000091800780c */ /* 0x000fe40004701670 */
[----:B--2---:R-:W-:Y:S02]  /*4dd0*/  F2FP.SATFINITE.E5M2.F32.PACK_AB_MERGE_C R17, RZ, R58, RZ ;  /* 0x0000003aff11723e */ /* 0x004fe400048060ff */
[----:B------:R-:W-:Y:S02]  /*4de0*/  F2FP.SATFINITE.E5M2.F32.PACK_AB_MERGE_C R57, RZ, R57, RZ ;  /* 0x00000039ff39723e */ /* 0x000fe400048060ff */
[----:B-1----:R-:W-:Y:S01]  /*4df0*/  F2FP.SATFINITE.E5M2.F32.PACK_AB_MERGE_C R13, RZ, R56, RZ ;  /* 0x00000038ff0d723e */ /* 0x002fe200048060ff */
[----:B------:R1:W-:Y:S01]  /*4e00*/  @!P5 STG.E.U8 desc[UR22][R2.64+0x31], R17 ;  /* 0x000031110200d986 */ /* 0x0003e2000c101116 */
[----:B------:R-:W-:Y:S02]  /*4e10*/  F2FP.SATFINITE.E5M2.F32.PACK_AB_MERGE_C R23, RZ, R23, RZ ;  /* 0x00000017ff17723e */ /* 0x000fe400048060ff */
[----:B------:R-:W-:Y:S01]  /*4e20*/  F2FP.SATFINITE.E5M2.F32.PACK_AB_MERGE_C R25, RZ, R22, RZ ;  /* 0x00000016ff19723e */ /* 0x000fe200048060ff */
[----:B------:R2:W-:Y:S01]  /*4e30*/  @!P1 STG.E.U8 desc[UR22][R10.64+0x30], R57 ;  /* 0x000030390a009986 */ /* 0x0005e2000c101116 */
[----:B------:R-:W-:-:S03]  /*4e40*/  F2FP.SATFINITE.E5M2.F32.PACK_AB_MERGE_C R21, RZ, R21, RZ ;  /* 0x00000015ff15723e */ /* 0x000fc600048060ff */
[----:B------:R2:W-:Y:S01]  /*4e50*/  @!P4 STG.E.U8 desc[UR22][R10.64+0x31], R13 ;  /* 0x0000310d0a00c986 */ /* 0x0005e2000c101116 */
[----:B-1----:R-:W-:-:S03]  /*4e60*/  F2FP.SATFINITE.E5M2.F32.PACK_AB_MERGE_C R17, RZ, R20, RZ ;  /* 0x00000014ff11723e */ /* 0x002fc600048060ff */
[----:B------:R2:W-:Y:S04]  /*4e70*/  @!P3 STG.E.U8 desc[UR22][R2.64+0x38], R23 ;  /* 0x000038170200b986 */ /* 0x0005e8000c101116 */
[----:B------:R2:W-:Y:S04]  /*4e80*/  @!P6 STG.E.U8 desc[UR22][R2.64+0x39], R25 ;  /* 0x000039190200e986 */ /* 0x0005e8000c101116 */
[----:B------:R2:W-:Y:S04]  /*4e90*/  @!P2 STG.E.U8 desc[UR22][R10.64+0x38], R21 ;  /* 0x000038150a00a986 */ /* 0x0005e8000c101116 */
[----:B------:R2:W-:Y:S02]  /*4ea0*/  @!P0 STG.E.U8 desc[UR22][R10.64+0x39], R17 ;  /* 0x000039110a008986 */ /* 0x0005e4000c101116 */
.L_x_100:
[----:B------:R-:W-:Y:S05]  /*4eb0*/  BSYNC B0 ;  /* 0x0000000000007941 */ /* 0x000fea0003800000 */
.L_x_34:
[----:B--2--5:R-:W-:Y:S01]  /*4ec0*/  IMAD.U32 R2, RZ, RZ, UR20 ;  /* 0x00000014ff027e24 */ /* 0x024fe2000f8e00ff */
[----:B------:R-:W-:Y:S01]  /*4ed0*/  ULDC.64 UR4, c[0x0][0x650] ;  /* 0x0001940000047ab9 */ /* 0x000fe20000000a00 */
[----:B0-----:R-:W-:Y:S01]  /*4ee0*/  IMAD.U32 R3, RZ, RZ, UR21 ;  /* 0x00000015ff037e24 */ /* 0x001fe2000f8e00ff */
[----:B------:R0:W-:Y:S01]  /*4ef0*/  SYNCS.ARRIVE.TRANS64.A1T0 RZ, [R18+UR33], RZ ;  /* 0x000000ff12ff79a7 */ /* 0x0001e20008100021 */
[----:B------:R-:W-:Y:S01]  /*4f00*/  IMAD.U32 R3, RZ, RZ, UR7 ;  /* 0x00000007ff037e24 */ /* 0x000fe2000f8e00ff */
[C---:B------:R-:W-:Y:S01]  /*4f10*/  LEA R0, P0, R2.reuse, R0, 0x1 ;  /* 0x0000000002007211 */ /* 0x040fe200078008ff */
[----:B------:R-:W-:Y:S01]  /*4f20*/  IMAD.MOV.U32 R4, RZ, RZ, -0x1 ;  /* 0xffffffffff047424 */ /* 0x000fe200078e00ff */
[----:B---3--:R-:W-:Y:S02]  /*4f30*/  PRMT R10, RZ, 0x7610, R10 ;  /* 0x00007610ff0a7816 */ /* 0x008fe4000000000a */
[----:B------:R-:W-:Y:S01]  /*4f40*/  LEA.HI.X R5, R2, R5, R3, 0x1, P0 ;  /* 0x0000000502057211 */ /* 0x000fe200000f0c03 */
[----:B------:R-:W-:Y:S01]  /*4f50*/  IMAD.MOV.U32 R2, RZ, RZ, -0x1 ;  /* 0xffffffffff027424 */ /* 0x000fe200078e00ff */
[----:B------:R-:W-:Y:S01]  /*4f60*/  ISETP.GE.U32.AND P0, PT, R0, UR4, PT ;  /* 0x0000000400007c0c */ /* 0x000fe2000bf06070 */
[----:B------:R-:W-:-:S03]  /*4f70*/  IMAD.MOV.U32 R3, RZ, RZ, -0x1 ;  /* 0xffffffffff037424 */ /* 0x000fc600078e00ff */
[----:B------:R-:W-:-:S13]  /*4f80*/  ISETP.GE.U32.AND.EX P0, PT, R5, UR5, PT, P0 ;  /* 0x0000000505007c0c */ /* 0x000fda000bf06100 */
[----:B0-----:R-:W-:Y:S05]  /*4f90*/  @P0 BRA `(.L_x_101) ;  /* 0x0000000400880947 */ /* 0x001fea0003800000 */
[----:B------:R-:W0:Y:S01]  /*4fa0*/  S2UR UR8, SR_CTAID.X ;  /* 0x00000000000879c3 */ /* 0x000e220000002500 */
[----:B------:R-:W-:Y:S01]  /*4fb0*/  ULDC.64 UR4, c[0x0][0x628] ;  /* 0x00018a0000047ab9 */ /* 0x000fe20000000a00 */
[----:B------:R-:W-:Y:S01]  /*4fc0*/  ULDC UR6, c[0x0][0x150] ;  /* 0x0000540000067ab9 */ /* 0x000fe20000000800 */
[----:B------:R-:W-:Y:S01]  /*4fd0*/  ISETP.NE.U32.AND P0, PT, RZ, UR4, PT ;  /* 0x00000004ff007c0c */ /* 0x000fe2000bf05070 */
[----:B------:R-:W-:Y:S01]  /*4fe0*/  ULDC UR28, c[0x0][0x630] ;  /* 0x00018c00001c7ab9 */ /* 0x000fe20000000800 */
[C---:B------:R-:W-:Y:S01]  /*4ff0*/  R2UR UR29, R0.reuse ;  /* 0x00000000001d72ca */ /* 0x040fe200000e0000 */
[----:B------:R-:W-:Y:S01]  /*5000*/  ULDC UR34, c[0x0][0x154] ;  /* 0x0000550000227ab9 */ /* 0x000fe20000000800 */
[----:B------:R-:W-:Y:S01]  /*5010*/  ISETP.NE.AND.EX P0, PT, RZ, UR5, PT, P0 ;  /* 0x00000005ff007c0c */ /* 0x000fe2000bf05300 */
[----:B------:R-:W2:Y:S01]  /*5020*/  S2UR UR35, SR_CTAID.Y ;  /* 0x00000000002379c3 */ /* 0x000ea20000002600 */
[----:B------:R-:W-:Y:S02]  /*5030*/  R2UR UR30, R5 ;  /* 0x00000000051e72ca */ /* 0x000fe400000e0000 */
[----:B------:R-:W-:-:S02]  /*5040*/  R2UR UR26, R0 ;  /* 0x00000000001a72ca */ /* 0x000fc400000e0000 */
[----:B------:R-:W-:Y:S02]  /*5050*/  R2UR UR27, R5 ;  /* 0x00000000051b72ca */ /* 0x000fe400000e0000 */
[----:B0-----:R-:W-:-:S05]  /*5060*/  I2FP.F32.U32 R2, UR8 ;  /* 0x0000000800027c45 */ /* 0x001fca0008201000 */
[----:B------:R-:W-:-:S04]  /*5070*/  FMUL R2, R2, UR6 ;  /* 0x0000000602027c20 */ /* 0x000fc80008400000 */
[----:B------:R0:W3:Y:S01]  /*5080*/  F2I.U32.TRUNC.NTZ R3, R2 ;  /* 0x0000000200037305 */ /* 0x0000e2000020f000 */
[----:B--2---:R-:W-:Y:S05]  /*5090*/  @!P0 BRA `(.L_x_102) ;  /* 0x0000000000308947 */ /* 0x004fea0003800000 */
        /* <DEDUP_REMOVED lines=12> */
.L_x_102:
[----:B0-----:R-:W-:Y:S01]  /*5160*/  I2FP.F32.U32 R2, UR35 ;  /* 0x0000002300027c45 */ /* 0x001fe20008201000 */
[----:B------:R-:W-:Y:S02]  /*5170*/  USHF.R.U64 UR6, UR26, UR28, UR27 ;  /* 0x0000001c1a067299 */ /* 0x000fe4000800121b */
[----:B------:R-:W-:Y:S01]  /*5180*/  USHF.R.U32.HI UR4, URZ, UR28, UR27 ;  /* 0x0000001c3f047299 */ /* 0x000fe2000801161b */
[----:B---3--:R-:W-:Y:S01]  /*5190*/  R2UR UR28, R3 ;  /* 0x00000000031c72ca */ /* 0x008fe200000e0000 */
[----:B------:R-:W-:Y:S01]  /*51a0*/  UIADD3 UR24, UP0, URZ, -UR6, URZ ;  /* 0x800000063f187290 */ /* 0x000fe2000ff1e03f */
[----:B------:R-:W-:Y:S01]  /*51b0*/  FMUL R2, R2, UR34 ;  /* 0x0000002202027c20 */ /* 0x000fe20008400000 */
[----:B------:R-:W-:Y:S01]  /*51c0*/  ULDC.64 UR26, c[0x0][0x620] ;  /* 0x00018800001a7ab9 */ /* 0x000fe20000000a00 */
[----:B------:R-:W-:Y:S01]  /*51d0*/  UMOV UR10, UR29 ;  /* 0x0000001d000a7c82 */ /* 0x000fe20008000000 */
[----:B------:R-:W-:Y:S01]  /*51e0*/  UIADD3.X UR4, URZ, ~UR4, URZ, UP0, !UPT ;  /* 0x800000043f047290 */ /* 0x000fe200087fe43f */
[----:B------:R-:W-:-:S02]  /*51f0*/  UMOV UR11, UR30 ;  /* 0x0000001e000b7c82 */ /* 0x000fc40008000000 */
[----:B------:R-:W0:Y:S01]  /*5200*/  F2I.U32.TRUNC.NTZ R2, R2 ;  /* 0x0000000200027305 */ /* 0x000e22000020f000 */
[----:B------:R-:W-:Y:S02]  /*5210*/  UIMAD UR4, UR4, UR26, URZ ;  /* 0x0000001a040472a4 */ /* 0x000fe4000f8e023f */
        /* <DEDUP_REMOVED lines=9> */
[----:B------:R-:W-:Y:S01]  /*52b0*/  USHF.R.U64 UR25, UR10, UR26, UR11 ;  /* 0x0000001a0a197299 */ /* 0x000fe2000800120b */
[----:B0-----:R-:W-:Y:S01]  /*52c0*/  R2UR UR29, R2 ;  /* 0x00000000021d72ca */ /* 0x001fe200000e0000 */
[----:B------:R-:W-:Y:S01]  /*52d0*/  USHF.R.U32.HI UR10, URZ, UR26, UR11 ;  /* 0x0000001a3f0a7299 */ /* 0x000fe2000801160b */
[----:B------:R-:W-:Y:S01]  /*52e0*/  ISETP.NE.AND.EX P0, PT, RZ, UR5, PT, P0 ;  /* 0x00000005ff007c0c */ /* 0x000fe2000bf05300 */
[----:B------:R-:W-:Y:S01]  /*52f0*/  ULDC UR36, c[0x0][0x608] ;  /* 0x0001820000247ab9 */ /* 0x000fe20000000800 */
[----:B------:R-:W-:-:S02]  /*5300*/  ULOP3.LUT UR39, URZ, UR34, URZ, 0x33, !UPT ;  /* 0x000000223f277292 */ /* 0x000fc4000f8e333f */
[----:B------:R-:W-:Y:S02]  /*5310*/  USHF.R.U64 UR34, UR25, UR36, UR10 ;  /* 0x0000002419227299 */ /* 0x000fe4000800120a */
[----:B------:R-:W-:Y:S02]  /*5320*/  USHF.R.U32.HI UR10, URZ, UR36, UR10 ;  /* 0x000000243f0a7299 */ /* 0x000fe4000801160a */
[----:B------:R-:W-:Y:S02]  /*5330*/  UIADD3 UR28, -UR28, URZ, URZ ;  /* 0x0000003f1c1c7290 */ /* 0x000fe4000fffe13f */
[----:B------:R-:W-:Y:S01]  /*5340*/  USHF.R.U64 UR36, UR34, UR38, UR10 ;  /* 0x0000002622247299 */ /* 0x000fe2000800120a */
[----:B------:R-:W-:Y:S01]  /*5350*/  UMOV UR30, 0x1 ;  /* 0x00000001001e7882 */ /* 0x000fe20000000000 */
[----:B------:R-:W-:Y:S01]  /*5360*/  ULDC UR27, c[0x0][0x144] ;  /* 0x00005100001b7ab9 */ /* 0x000fe20000000800 */
[----:B------:R-:W-:Y:S01]  /*5370*/  UIADD3 UR37, -UR29, URZ, URZ ;  /* 0x0000003f1d257290 */ /* 0x000fe2000fffe13f */
[----:B------:R-:W-:Y:S01]  /*5380*/  ULDC UR9, c[0x0][0x600] ;  /* 0x0001800000097ab9 */ /* 0x000fe20000000800 */
[----:B------:R-:W-:-:S02]  /*5390*/  USHF.L.U32 UR30, UR30, UR38, URZ ;  /* 0x000000261e1e7299 */ /* 0x000fc4000800063f */
[----:B------:R-:W-:Y:S02]  /*53a0*/  USHF.R.U32.HI UR29, URZ, UR38, UR10 ;  /* 0x000000263f1d7299 */ /* 0x000fe4000801160a */
[----:B------:R-:W-:Y:S02]  /*53b0*/  UIMAD UR38, UR27, UR28, UR8 ;  /* 0x0000001c1b2672a4 */ /* 0x000fe4000f8e0208 */
[----:B------:R-:W-:Y:S01]  /*53c0*/  UIADD3 UR24, UR9, -0x1, URZ ;  /* 0xffffffff09187890 */ /* 0x000fe2000fffe03f */
        /* <DEDUP_REMOVED lines=15> */
.L_x_103:
[----:B------:R-:W-:Y:S01]  /*54c0*/  USHF.R.U64 UR4, UR28, UR40, UR29 ;  /* 0x000000281c047299 */ /* 0x000fe2000800121d */
[----:B------:R-:W-:Y:S01]  /*54d0*/  IMAD.MOV.U32 R10, RZ, RZ, 0x1 ;  /* 0x00000001ff0a7424 */ /* 0x000fe200078e00ff */
[----:B------:R-:W-:Y:S01]  /*54e0*/  ULOP3.LUT UR34, UR34, UR39, URZ, 0xc0, !UPT ;  /* 0x0000002722227292 */ /* 0x000fe2000f8ec03f */
[----:B------:R-:W-:Y:S01]  /*54f0*/  IMAD.U32 R4, RZ, RZ, UR6 ;  /* 0x00000006ff047e24 */ /* 0x000fe2000f8e00ff */
[----:B------:R-:W-:Y:S02]  /*5500*/  UIADD3 UR5, -UR4, URZ, URZ ;  /* 0x0000003f04057290 */ /* 0x000fe4000fffe13f */
[----:B------:R-:W-:Y:S02]  /*5510*/  @UP2 UIMAD UR38, UR42, UR37, UR35 ;  /* 0x000000252a2622a4 */ /* 0x000fe4000f8e0223 */
        /* <DEDUP_REMOVED lines=10> */
.L_x_101:
[----:B------:R-:W-:Y:S01]  /*55c0*/  UIADD3 UR15, UR32, UR15, URZ ;  /* 0x0000000f200f7290 */ /* 0x000fe2000fffe03f */
[----:B------:R-:W-:Y:S02]  /*55d0*/  LOP3.LUT P0, RZ, R10, 0xff, RZ, 0xc0, !PT ;  /* 0x000000ff0aff7812 */ /* 0x000fe4000780c0ff */
[----:B------:R-:W-:Y:S01]  /*55e0*/  LOP3.LUT R84, R84, 0x1, RZ, 0x3c, !PT ;  /* 0x0000000154547812 */ /* 0x000fe200078e3cff */
[----:B------:R-:W-:Y:S02]  /*55f0*/  USHF.R.U32.HI UR4, URZ, 0x2, UR15 ;  /* 0x000000023f047899 */ /* 0x000fe4000801160f */
[----:B------:R-:W-:Y:S02]  /*5600*/  UISETP.GT.U32.AND UP0, UPT, UR15, 0x3, UPT ;  /* 0x000000030f00788c */ /* 0x000fe4000bf04070 */
[----:B------:R-:W-:Y:S02]  /*5610*/  ULOP3.LUT UR4, UR4, 0x1, URZ, 0xc0, !UPT ;  /* 0x0000000104047892 */ /* 0x000fe4000f8ec03f */
[----:B------:R-:W-:-:S02]  /*5620*/  UISETP.LT.U32.AND UP0, UPT, UR32, 0x4, UP0 ;  /* 0x000000042000788c */ /* 0x000fc40008701070 */
[----:B------:R-:W-:Y:S02]  /*5630*/  UISETP.NE.U32.AND UP1, UPT, UR4, 0x1, UPT ;  /* 0x000000010400788c */ /* 0x000fe4000bf25070 */
[----:B------:R-:W-:Y:S02]  /*5640*/  USEL UR5, URZ, 0x1, !UP0 ;  /* 0x000000013f057887 */ /* 0x000fe4000c000000 */
[----:B------:R-:W-:Y:S02]  /*5650*/  UISETP.GT.U32.AND UP1, UPT, UR32, 0x3, !UP1 ;  /* 0x000000032000788c */ /* 0x000fe4000cf24070 */
[----:B------:R-:W-:Y:S02]  /*5660*/  ULOP3.LUT UR15, UR15, 0x3, URZ, 0xc0, !UPT ;  /* 0x000000030f0f7892 */ /* 0x000fe4000f8ec03f */
[----:B------:R-:W-:-:S04]  /*5670*/  USEL UR4, URZ, 0x1, !UP1 ;  /* 0x000000013f047887 */ /* 0x000fc8000c800000 */
[----:B------:R-:W-:Y:S01]  /*5680*/  ULOP3.LUT UR17, UR4, UR17, UR5, 0x96, !UPT ;  /* 0x0000001104117292 */ /* 0x000fe2000f8e9605 */
[----:B------:R-:W-:Y:S11]  /*5690*/  @P0 BRA `(.L_x_104) ;  /* 0xffffffbc00b00947 */ /* 0x000ff6000383ffff */
[----:B------:R-:W-:Y:S05]  /*56a0*/  EXIT ;  /* 0x000000000000794d */ /* 0x000fea0003800000 */
.L_x_12:
[----:B------:R-:W-:-:S08]  /*56b0*/  ISETP.NE.AND P0, PT, RZ, UR8, PT ;  /* 0x00000008ff007c0c */ /* 0x000fd0000bf05270 */
[----:B-1---5:R-:W0:-:S00]  /*56c0*/  USETMAXREG.DEALLOC.CTAPOOL 0x28 ;  /* 0x00000028000079c8 */ /* 0x022e0000080e0500 */
[----:B------:R-:W-:Y:S05]  /*56d0*/  @P0 EXIT ;  /* 0x000000000000094d */ /* 0x000fea0003800000 */
[----:B0-----:R-:W-:Y:S01]  /*56e0*/  LOP3.LUT P0, RZ, R9, 0xff, RZ, 0xc0, !PT ;  /* 0x000000ff09ff7812 */ /* 0x001fe2000780c0ff */
[----:B------:R-:W-:Y:S02]  /*56f0*/  IMAD.MOV.U32 R10, RZ, RZ, 0x1 ;  /* 0x00000001ff0a7424 */ /* 0x000fe400078e00ff */
[----:B------:R-:W-:-:S10]  /*5700*/  IMAD.MOV.U32 R11, RZ, RZ, RZ ;  /* 0x000000ffff0b7224 */ /* 0x000fd400078e00ff */
[----:B------:R-:W-:Y:S05]  /*5710*/  @!P0 BRA `(.L_x_105) ;  /* 0x0000000c00108947 */ /* 0x000fea0003800000 */
[----:B------:R-:W-:Y:S01]  /*5720*/  LOP3.LUT P0, RZ, R8, 0x1f, RZ, 0xc0, !PT ;  /* 0x0000001f08ff7812 */ /* 0x000fe2000780c0ff */
[----:B------:R-:W-:Y:S01]  /*5730*/  ULDC UR5, c[0x0][0x658] ;  /* 0x0001960000057ab9 */ /* 0x000fe20000000800 */
[----:B------:R-:W-:Y:S01]  /*5740*/  UMOV UR6, 0xffffffff ;  /* 0xffffffff00067882 */ /* 0x000fe20000000000 */
[----:B------:R-:W-:Y:S01]  /*5750*/  BSSY B0, `(.L_x_105) ;  /* 0x00000c0000007945 */ /* 0x000fe20003800000 */
[----:B------:R-:W-:Y:S01]  /*5760*/  USHF.L.U32 UR6, UR6, UR5, URZ ;  /* 0x0000000506067299 */ /* 0x000fe2000800063f */
[C---:B------:R-:W-:Y:S01]  /*5770*/  ISETP.NE.AND P3, PT, R14.reuse, RZ, PT ;  /* 0x000000ff0e00720c */ /* 0x040fe20003f65270 */
[----:B------:R-:W-:Y:S01]  /*5780*/  IMAD.MOV.U32 R12, RZ, RZ, 0x1 ;  /* 0x00000001ff0c7424 */ /* 0x000fe200078e00ff */
[----:B------:R-:W-:Y:S01]  /*5790*/  ISETP.NE.OR P0, PT, R14, RZ, !P0 ;  /* 0x000000ff0e00720c */ /* 0x000fe20004705670 */
[----:B------:R-:W-:Y:S01]  /*57a0*/  IMAD.MOV.U32 R10, RZ, RZ, 0x1 ;  /* 0x00000001ff0a7424 */ /* 0x000fe200078e00ff */
[----:B------:R-:W-:Y:S01]  /*57b0*/  ULDC UR4, c[0x0][0x600] ;  /* 0x0001800000047ab9 */ /* 0x000fe20000000800 */
[----:B------:R-:W-:Y:S01]  /*57c0*/  IMAD.MOV.U32 R11, RZ, RZ, RZ ;  /* 0x000000ffff0b7224 */ /* 0x000fe200078e00ff */
[----:B------:R-:W-:Y:S01]  /*57d0*/  UMOV UR8, 0x1 ;  /* 0x0000000100087882 */ /* 0x000fe20000000000 */
[----:B------:R-:W-:-:S02]  /*57e0*/  UIADD3 UR27, UR14, 0x1, URZ ;  /* 0x000000010e1b7890 */ /* 0x000fc4000fffe03f */
[----:B------:R-:W-:Y:S02]  /*57f0*/  ULOP3.LUT UR26, UR13, 0x2, URZ, 0xfc, !UPT ;  /* 0x000000020d1a7892 */ /* 0x000fe4000f8efc3f */
[----:B------:R-:W-:Y:S02]  /*5800*/  UIADD3 UR4, UR4, -0x1, URZ ;  /* 0xffffffff04047890 */ /* 0x000fe4000fffe03f */
[----:B------:R-:W-:Y:S02]  /*5810*/  USHF.L.U32 UR5, UR8, UR5, URZ ;  /* 0x0000000508057299 */ /* 0x000fe4000800063f */
[----:B------:R-:W-:Y:S01]  /*5820*/  ULOP3.LUT UR6, URZ, UR6, URZ, 0x33, !UPT ;  /* 0x000000063f067292 */ /* 0x000fe2000f8e333f */
[----:B------:R-:W-:-:S11]  /*5830*/  ULDC.64 UR24, c[0x0][0x198] ;  /* 0x0000660000187ab9 */ /* 0x000fd60000000a00 */
.L_x_117:
[----:B------:R-:W-:-:S03]  /*5840*/  UMOV UR8, 0xffffffff ;  /* 0xffffffff00087882 */ /* 0x000fc60000000000 */
[----:B------:R-:W-:Y:S05]  /*5850*/  BRA.DIV UR8, `(.L_x_106) ;  /* 0x0000000e08dc7947 */ /* 0x000fea000b800000 */
[----:B------:R-:W-:-:S13]  /*5860*/  ELECT P1, URZ, PT ;  /* 0x00000000003f782f */ /* 0x000fda0003820000 */
.L_x_130:
[----:B------:R-:W0:Y:S01]  /*5870*/  LDC R6, c[0x0][0x28c] ;  /* 0x0000a300ff067b82 */ /* 0x000e220000000800 */
[----:B------:R-:W-:Y:S01]  /*5880*/  BSSY B1, `(.L_x_107) ;  /* 0x0000036000017945 */ /* 0x000fe20003800000 */
[----:B0-----:R-:W-:-:S13]  /*5890*/  ISETP.LT.OR P1, PT, R6, 0x1, !P1 ;  /* 0x000000010600780c */ /* 0x001fda0004f21670 */
[----:B------:R-:W-:Y:S05]  /*58a0*/  @P1 BRA `(.L_x_108) ;  /* 0x0000000000cc1947 */ /* 0x000fea0003800000 */
[----:B------:R-:W-:Y:S02]  /*58b0*/  IMAD.SHL.U32 R8, R3, 0x40, RZ ;  /* 0x0000004003087824 */ /* 0x000fe400078e00ff */
[----:B------:R-:W-:Y:S02]  /*58c0*/  IMAD.SHL.U32 R9, R2, 0x40, RZ ;  /* 0x0000004002097824 */ /* 0x000fe400078e00ff */
[----:B------:R-:W-:Y:S02]  /*58d0*/  IMAD.MOV.U32 R15, RZ, RZ, RZ ;  /* 0x000000ffff0f7224 */ /* 0x000fe400078e00ff */
[----:B------:R-:W-:Y:S02]  /*58e0*/  IMAD.U32 R16, RZ, RZ, UR27 ;  /* 0x0000001bff107e24 */ /* 0x000fe4000f8e00ff */
[----:B------:R-:W-:Y:S02]  /*58f0*/  IMAD.MOV.U32 R2, RZ, RZ, R10 ;  /* 0x000000ffff027224 */ /* 0x000fe400078e000a */
[----:B------:R-:W-:-:S07]  /*5900*/  IMAD.MOV.U32 R3, RZ, RZ, R11 ;  /* 0x000000ffff037224 */ /* 0x000fce00078e000b */
.L_x_112:
[----:B------:R-:W0:Y:S01]  /*5910*/  S2R R7, SR_CgaCtaId ;  /* 0x0000000000077919 */ /* 0x000e220000008800 */
[----:B-1----:R-:W-:-:S04]  /*5920*/  MOV R6, 0x400 ;  /* 0x0000040000067802 */ /* 0x002fc80000000f00 */
[----:B0-----:R-:W-:Y:S02]  /*5930*/  LEA R14, R7, R6, 0x18 ;  /* 0x00000006070e7211 */ /* 0x001fe400078ec0ff */
[----:B------:R-:W-:Y:S01]  /*5940*/  SHF.L.U32 R6, R2, 0x1f, RZ ;  /* 0x0000001f02067819 */ /* 0x000fe200000006ff */
[----:B------:R-:W0:Y:S02]  /*5950*/  @!P3 LDC R7, c[0x0][0x500] ;  /* 0x00014000ff07bb82 */ /* 0x000e240000000800 */
[----:B------:R-:W-:-:S04]  /*5960*/  IMAD R13, R3, 0x8, R14 ;  /* 0x00000008030d7824 */ /* 0x000fc800078e020e */
[----:B------:R-:W1:Y:S02]  /*5970*/  SYNCS.PHASECHK.TRANS64.TRYWAIT P1, [R13+URZ+0x20], R6 ;  /* 0x000020060d0075a7 */ /* 0x000e64000802017f */
[----:B-1----:R-:W-:Y:S05]  /*5980*/  @!P1 BRA `(.L_x_109) ;  /* 0x0000000c00b09947 */ /* 0x002fea0003800000 */
.L_x_131:
[----:B------:R-:W-:Y:S01]  /*5990*/  UPRMT UR8, UR26, 0x9910, URZ ;  /* 0x000099101a087896 */ /* 0x000fe2000800003f */
[----:B0-----:R0:W-:Y:S03]  /*59a0*/  @!P3 SYNCS.ARRIVE.TRANS64 RZ, [R13+URZ], R7 ;  /* 0x000000070dffb9a7 */ /* 0x0011e6000800003f */
[----:B------:R-:W-:-:S06]  /*59b0*/  UISETP.NE.AND UP0, UPT, UR8, 0x2, UPT ;  /* 0x000000020800788c */ /* 0x000fcc000bf05270 */
[----:B------:R-:W-:-:S13]  /*59c0*/  PLOP3.LUT P1, PT, PT, PT, UP0, 0x80, 0x0 ;  /* 0x000000000000781c */ /* 0x000fda0003f2f008 */
[----:B0-----:R-:W-:Y:S05]  /*59d0*/  @P1 BRA `(.L_x_110) ;  /* 0x0000000000041947 */ /* 0x001fea0003800000 */
[----:B------:R-:W-:Y:S01]  /*59e0*/  BPT.TRAP 0x1 ;  /* 0x000000040000795c */ /* 0x000fe20000300000 */
.L_x_110:
[----:B------:R-:W-:Y:S05]  /*59f0*/  @P0 BRA `(.L_x_111) ;  /* 0x0000000000040947 */ /* 0x000fea0003800000 */
[----:B------:R-:W-:Y:S01]  /*5a00*/  BPT.TRAP 0x1 ;  /* 0x000000040000795c */ /* 0x000fe20000300000 */
.L_x_111:
[----:B------:R-:W-:Y:S01]  /*5a10*/  IMAD R14, R3, 0x1000, R14 ;  /* 0x00001000030e7824 */ /* 0x000fe200078e020e */
[----:B------:R-:W-:Y:S01]  /*5a20*/  R2UR UR9, R13 ;  /* 0x000000000d0972ca */ /* 0x000fe200000e0000 */
[----:B------:R-:W-:Y:S01]  /*5a30*/  VIADD R16, R16, 0xffffffff ;  /* 0xffffffff10107836 */ /* 0x000fe20000000000 */
[----:B------:R-:W-:Y:S01]  /*5a40*/  UIADD3 UR16, UP0, UR24, 0xf0, URZ ;  /* 0x000000f018107890 */ /* 0x000fe2000ff1e03f */
[----:B------:R-:W-:Y:S01]  /*5a50*/  R2UR UR11, R9 ;  /* 0x00000000090b72ca */ /* 0x000fe200000e0000 */
[----:B------:R-:W-:Y:S01]  /*5a60*/  UIADD3 UR28, UP1, UR24, 0x1f0, URZ ;  /* 0x000001f0181c7890 */ /* 0x000fe2000ff3e03f */
[----:B------:R-:W-:Y:S01]  /*5a70*/  R2UR UR8, R14 ;  /* 0x000000000e0872ca */ /* 0x000fe200000e0000 */
[----:B------:R-:W-:Y:S01]  /*5a80*/  UIADD3.X UR17, URZ, UR25, URZ, UP0, !UPT ;  /* 0x000000193f117290 */ /* 0x000fe200087fe43f */
[----:B------:R-:W-:Y:S01]  /*5a90*/  R2UR UR10, R15 ;  /* 0x000000000f0a72ca */ /* 0x000fe200000e0000 */
[----:B------:R-:W-:Y:S01]  /*5aa0*/  VIADD R3, R3, 0x1 ;  /* 0x0000000103037836 */ /* 0x000fe20000000000 */
[----:B------:R-:W-:Y:S01]  /*5ab0*/  R2UR UR12, R4 ;  /* 0x00000000040c72ca */ /* 0x000fe200000e0000 */
[----:B------:R-:W-:Y:S01]  /*5ac0*/  UIADD3.X UR29, URZ, UR25, URZ, UP1, !UPT ;  /* 0x000000193f1d7290 */ /* 0x000fe20008ffe43f */
[----:B------:R-:W-:Y:S01]  /*5ad0*/  R2UR UR23, R8 ;  /* 0x00000000081772ca */ /* 0x000fe200000e0000 */
[----:B------:R-:W-:Y:S01]  /*5ae0*/  UMOV UR18, 0x0 ;  /* 0x0000000000127882 */ /* 0x000fe20000000000 */
[----:B------:R-:W-:Y:S01]  /*5af0*/  ISETP.GT.AND P2, PT, R16, 0x1, PT ;  /* 0x000000011000780c */ /* 0x000fe20003f44270 */
[----:B------:R-:W-:Y:S01]  /*5b00*/  UMOV UR19, 0x10000000 ;  /* 0x1000000000137882 */ /* 0x000fe20000000000 */
[----:B------:R-:W-:Y:S01]  /*5b10*/  ISETP.NE.AND P1, PT, R3, 0x4, PT ;  /* 0x000000040300780c */ /* 0x000fe20003f25270 */
[----:B------:R-:W-:-:S02]  /*5b20*/  VIADD R15, R15, 0x40 ;  /* 0x000000400f0f7836 */ /* 0x000fc40000000000 */
[----:B------:R-:W-:Y:S01]  /*5b30*/  UIADD3 UR15, UR8, 0x180, URZ ;  /* 0x00000180080f7890 */ /* 0x000fe2000fffe03f */
[----:B------:R-:W-:Y:S01]  /*5b40*/  SEL R7, RZ, 0x1, P1 ;  /* 0x00000001ff077807 */ /* 0x000fe20000800000 */
[----:B------:R-:W-:Y:S01]  /*5b50*/  UIADD3 UR22, UR8, 0x4180, URZ ;  /* 0x0000418008167890 */ /* 0x000fe2000fffe03f */
[----:B------:R-:W-:Y:S02]  /*5b60*/  SEL R3, R3, RZ, P1 ;  /* 0x000000ff03037207 */ /* 0x000fe40000800000 */
[----:B------:R-:W-:Y:S02]  /*5b70*/  LOP3.LUT R2, R2, R7, RZ, 0x3c, !PT ;  /* 0x0000000702027212 */ /* 0x000fe400078e3cff */
[----:B------:R-:W-:Y:S02]  /*5b80*/  UMOV UR8, UR15 ;  /* 0x0000000f00087c82 */ /* 0x000fe40008000000 */
[----:B------:R0:W-:Y:S02]  /*5b90*/  UTMALDG.3D [UR8], [UR16], desc[UR18] ;  /* 0x00001208100075b4 */ /* 0x0001e40008011000 */
[----:B0-----:R-:W-:Y:S01]  /*5ba0*/  UMOV UR8, UR22 ;  /* 0x0000001600087c82 */ /* 0x001fe20008000000 */
[----:B------:R-:W-:-:S02]  /*5bb0*/  UMOV UR11, UR23 ;  /* 0x00000017000b7c82 */ /* 0x000fc40008000000 */
[----:B------:R0:W-:Y:S02]  /*5bc0*/  UTMALDG.3D [UR8], [UR28], desc[UR18] ;  /* 0x000012081c0075b4 */ /* 0x0001e40008011000 */
[----:B0-----:R-:W-:Y:S05]  /*5bd0*/  @P2 BRA `(.L_x_112) ;  /* 0xfffffffc004c2947 */ /* 0x001fea000383ffff */
.L_x_108:
[----:B------:R-:W-:Y:S05]  /*5be0*/  BSYNC B1 ;  /* 0x0000000000017941 */ /* 0x000fea0003800000 */
.L_x_107:
[----:B------:R-:W-:Y:S01]  /*5bf0*/  LOP3.LUT P4, RZ, R12, 0xff, RZ, 0xc0, !PT ;  /* 0x000000ff0cff7812 */ /* 0x000fe2000788c0ff */
[----:B------:R-:W-:Y:S01]  /*5c00*/  VIADD R11, R11, UR14 ;  /* 0x0000000e0b0b7c36 */ /* 0x000fe20008000000 */
[----:B------:R-:W-:Y:S01]  /*5c10*/  ULDC.64 UR8, c[0x0][0x650] ;  /* 0x0001940000087ab9 */ /* 0x000fe20000000a00 */
[----:B------:R-:W-:Y:S01]  /*5c20*/  BSSY B1, `(.L_x_113) ;  /* 0x0000070000017945 */ /* 0x000fe20003800000 */
[----:B-1----:R-:W-:Y:S02]  /*5c30*/  PRMT R6, RZ, 0x7610, R6 ;  /* 0x00007610ff067816 */ /* 0x002fe40000000006 */
[C---:B------:R-:W-:Y:S02]  /*5c40*/  ISETP.GT.U32.AND P1, PT, R11.reuse, 0x3, PT ;  /* 0x000000030b00780c */ /* 0x040fe40003f24070 */
[----:B------:R-:W-:Y:S02]  /*5c50*/  SHF.R.U32.HI R2, RZ, 0x2, R11 ;  /* 0x00000002ff027819 */ /* 0x000fe4000001160b */
[----:B------:R-:W-:-:S02]  /*5c60*/  LOP3.LUT R11, R11, 0x3, RZ, 0xc0, !PT ;  /* 0x000000030b0b7812 */ /* 0x000fc400078ec0ff */
[----:B------:R-:W-:Y:S01]  /*5c70*/  LOP3.LUT R2, R2, 0x1, RZ, 0xc0, !PT ;  /* 0x0000000102027812 */ /* 0x000fe200078ec0ff */
[----:B------:R-:W0:Y:S01]  /*5c80*/  @P4 S2R R4, SR_CgaCtaId ;  /* 0x0000000000044919 */ /* 0x000e220000008800 */
[----:B------:R-:W-:Y:S02]  /*5c90*/  @P4 MOV R3, 0x400 ;  /* 0x0000040000034802 */ /* 0x000fe40000000f00 */
[----:B------:R-:W-:Y:S02]  /*5ca0*/  ISETP.NE.U32.AND P2, PT, R2, 0x1, PT ;  /* 0x000000010200780c */ /* 0x000fe40003f45070 */
[----:B------:R-:W-:Y:S02]  /*5cb0*/  PRMT R12, RZ, 0x7610, R12 ;  /* 0x00007610ff0c7816 */ /* 0x000fe4000000000c */
[----:B0-----:R-:W-:Y:S01]  /*5cc0*/  @P4 LEA R3, R4, R3, 0x18 ;  /* 0x0000000304034211 */ /* 0x001fe200078ec0ff */
[----:B------:R-:W-:-:S03]  /*5cd0*/  IMAD.U32 R4, RZ, RZ, UR14 ;  /* 0x0000000eff047e24 */ /* 0x000fc6000f8e00ff */
[----:B------:R0:W-:Y:S01]  /*5ce0*/  @P4 SYNCS.ARRIVE.TRANS64.A1T0 RZ, [R3+URZ+0x78], RZ ;  /* 0x000078ff03ff49a7 */ /* 0x0001e2000810003f */
[----:B------:R-:W-:Y:S02]  /*5cf0*/  IADD3 R0, P4, R0, UR20, RZ ;  /* 0x0000001400007c10 */ /* 0x000fe4000ff9e0ff */
[----:B------:R-:W-:Y:S02]  /*5d00*/  ISETP.LT.U32.AND P1, PT, R4, 0x4, P1 ;  /* 0x000000040400780c */ /* 0x000fe40000f21070 */
[----:B------:R-:W-:Y:S02]  /*5d10*/  IADD3.X R5, R5, UR7, RZ, P4, !PT ;  /* 0x0000000705057c10 */ /* 0x000fe4000a7fe4ff */
[----:B------:R-:W-:Y:S02]  /*5d20*/  ISETP.GE.U32.AND P4, PT, R0, UR8, PT ;  /* 0x0000000800007c0c */ /* 0x000fe4000bf86070 */
[----:B0-----:R-:W-:Y:S02]  /*5d30*/  SEL R3, RZ, 0x1, !P1 ;  /* 0x00000001ff037807 */ /* 0x001fe40004800000 */
[----:B------:R-:W-:-:S02]  /*5d40*/  ISETP.GE.U32.AND.EX P1, PT, R5, UR9, PT, P4 ;  /* 0x0000000905007c0c */ /* 0x000fc4000bf26140 */
[----:B------:R-:W-:Y:S01]  /*5d50*/  ISETP.GT.U32.AND P2, PT, R4, 0x3, !P2 ;  /* 0x000000030400780c */ /* 0x000fe20005744070 */
[----:B------:R-:W-:-:S03]  /*5d60*/  IMAD.MOV.U32 R4, RZ, RZ, -0x1 ;  /* 0xffffffffff047424 */ /* 0x000fc600078e00ff */
[----:B------:R-:W-:-:S04]  /*5d70*/  SEL R2, RZ, 0x1, !P2 ;  /* 0x00000001ff027807 */ /* 0x000fc80005000000 */
[----:B------:R-:W-:Y:S01]  /*5d80*/  LOP3.LUT R10, R2, R10, R3, 0x96, !PT ;  /* 0x0000000a020a7212 */ /* 0x000fe200078e9603 */
[----:B------:R-:W-:Y:S02]  /*5d90*/  IMAD.MOV.U32 R2, RZ, RZ, -0x1 ;  /* 0xffffffffff027424 */ /* 0x000fe400078e00ff */
[----:B------:R-:W-:Y:S01]  /*5da0*/  IMAD.MOV.U32 R3, RZ, RZ, -0x1 ;  /* 0xffffffffff037424 */ /* 0x000fe200078e00ff */
[----:B------:R-:W-:Y:S06]  /*5db0*/  @P1 BRA `(.L_x_114) ;  /* 0x0000000400581947 */ /* 0x000fec0003800000 */
[----:B------:R-:W0:Y:S01]  /*5dc0*/  S2UR UR8, SR_CTAID.X ;  /* 0x00000000000879c3 */ /* 0x000e220000002500 */
[----:B------:R-:W-:Y:S01]  /*5dd0*/  ULDC.64 UR10, c[0x0][0x628] ;  /* 0x00018a00000a7ab9 */ /* 0x000fe20000000a00 */
[----:B------:R-:W-:Y:S01]  /*5de0*/  ULDC UR9, c[0x0][0x150] ;  /* 0x0000540000097ab9 */ /* 0x000fe20000000800 */
[----:B------:R-:W-:Y:S01]  /*5df0*/  ISETP.NE.U32.AND P1, PT, RZ, UR10, PT ;  /* 0x0000000aff007c0c */ /* 0x000fe2000bf25070 */
[----:B------:R-:W-:Y:S01]  /*5e00*/  ULDC UR12, c[0x0][0x630] ;  /* 0x00018c00000c7ab9 */ /* 0x000fe20000000800 */
[----:B------:R-:W-:Y:S01]  /*5e10*/  ULDC UR16, c[0x0][0x154] ;  /* 0x0000550000107ab9 */ /* 0x000fe20000000800 */
[----:B------:R-:W-:Y:S01]  /*5e20*/  IMAD.MOV.U32 R2, RZ, RZ, R0 ;  /* 0x000000ffff027224 */ /* 0x000fe200078e0000 */
[----:B------:R-:W-:Y:S01]  /*5e30*/  ISETP.NE.AND.EX P1, PT, RZ, UR11, PT, P1 ;  /* 0x0000000bff007c0c */ /* 0x000fe2000bf25310 */
[----:B------:R-:W1:Y:S01]  /*5e40*/  S2UR UR15, SR_CTAID.Y ;  /* 0x00000000000f79c3 */ /* 0x000e620000002600 */
[----:B0-----:R-:W-:-:S05]  /*5e50*/  I2FP.F32.U32 R3, UR8 ;  /* 0x0000000800037c45 */ /* 0x001fca0008201000 */
[----:B------:R-:W-:Y:S01]  /*5e60*/  FMUL R4, R3, UR9 ;  /* 0x0000000903047c20 */ /* 0x000fe20008400000 */
[----:B------:R-:W-:-:S05]  /*5e70*/  IMAD.MOV.U32 R3, RZ, RZ, R5 ;  /* 0x000000ffff037224 */ /* 0x000fca00078e0005 */
[----:B------:R-:W-:Y:S05]  /*5e80*/  @!P1 BRA `(.L_x_115) ;  /* 0x0000000000289947 */ /* 0x000fea0003800000 */
[----:B------:R-:W-:Y:S02]  /*5e90*/  ULDC UR9, c[0x0][0x634] ;  /* 0x00018d0000097ab9 */ /* 0x000fe40000000800 */
[----:B------:R-:W-:-:S05]  /*5ea0*/  IADD3 R9, P1, R0, UR9, RZ ;  /* 0x0000000900097c10 */ /* 0x000fca000ff3e0ff */
[----:B------:R-:W-:-:S04]  /*5eb0*/  IMAD.X R13, RZ, RZ, R5, P1 ;  /* 0x000000ffff0d7224 */ /* 0x000fc800008e0605 */
[----:B------:R-:W-:-:S04]  /*5ec0*/  IMAD.WIDE.U32 R6, R13, UR10, RZ ;  /* 0x0000000a0d067c25 */ /* 0x000fc8000f8e00ff */
[----:B------:R-:W-:-:S04]  /*5ed0*/  IMAD.WIDE.U32 R6, P1, R9, UR11, R6 ;  /* 0x0000000b09067c25 */ /* 0x000fc8000f820006 */
[----:B------:R-:W-:-:S04]  /*5ee0*/  IMAD.WIDE.U32 R8, R9, UR10, RZ ;  /* 0x0000000a09087c25 */ /* 0x000fc8000f8e00ff */
[----:B------:R-:W-:Y:S01]  /*5ef0*/  IMAD.X R3, RZ, RZ, RZ, P1 ;  /* 0x000000ffff037224 */ /* 0x000fe200008e06ff */
[----:B------:R-:W-:Y:S01]  /*5f00*/  IADD3 RZ, P1, R9, R6, RZ ;  /* 0x0000000609ff7210 */ /* 0x000fe20007f3e0ff */
[----:B------:R-:W-:-:S04]  /*5f10*/  IMAD.MOV.U32 R2, RZ, RZ, R7 ;  /* 0x000000ffff027224 */ /* 0x000fc800078e0007 */
[----:B------:R-:W-:-:S08]  /*5f20*/  IMAD.WIDE.U32.X R2, R13, UR11, R2, P1 ;  /* 0x0000000b0d027c25 */ /* 0x000fd000088e0402 */
.L_x_115:
[--C-:B------:R-:W-:Y:S01]  /*5f30*/  SHF.R.U64 R13, R2, UR12, R3.reuse ;  /* 0x0000000c020d7c19 */ /* 0x100fe20008001203 */
[----:B------:R0:W2:Y:S01]  /*5f40*/  F2I.U32.TRUNC.NTZ R9, R4 ;  /* 0x0000000400097305 */ /* 0x0000a2000020f000 */
[----:B------:R-:W-:Y:S01]  /*5f50*/  SHF.R.U32.HI R2, RZ, UR12, R3 ;  /* 0x0000000cff027c19 */ /* 0x000fe20008011603 */
[----:B------:R-:W-:Y:S01]  /*5f60*/  ULDC.64 UR10, c[0x0][0x620] ;  /* 0x00018800000a7ab9 */ /* 0x000fe20000000a00 */
[----:B------:R-:W-:Y:S01]  /*5f70*/  IADD3 R7, P1, RZ, -R13, RZ ;  /* 0x8000000dff077210 */ /* 0x000fe20007f3e0ff */
[----:B------:R-:W3:Y:S01]  /*5f80*/  LDC R19, c[0x0][0x610] ;  /* 0x00018400ff137b82 */ /* 0x000ee20000000800 */
[----:B-1----:R-:W-:Y:S01]  /*5f90*/  I2FP.F32.U32 R6, UR15 ;  /* 0x0000000f00067c45 */ /* 0x002fe20008201000 */
[----:B------:R-:W-:Y:S01]  /*5fa0*/  ULDC UR12, c[0x0][0x658] ;  /* 0x00019600000c7ab9 */ /* 0x000fe20000000800 */
[----:B------:R-:W-:Y:S01]  /*5fb0*/  ULDC UR18, c[0x0][0x648] ;  /* 0x0001920000127ab9 */ /* 0x000fe20000000800 */
[----:B------:R-:W-:Y:S02]  /*5fc0*/  IMAD.X R2, RZ, RZ, ~R2, P1 ;  /* 0x000000ffff027224 */ /* 0x000fe400008e0e02 */
[----:B------:R-:W-:Y:S01]  /*5fd0*/  FMUL R8, R6, UR16 ;  /* 0x0000001006087c20 */ /* 0x000fe20008400000 */
[----:B0-----:R-:W-:Y:S01]  /*5fe0*/  IMAD.MOV.U32 R4, RZ, RZ, R0 ;  /* 0x000000ffff047224 */ /* 0x001fe200078e0000 */
[----:B------:R-:W-:Y:S01]  /*5ff0*/  ULDC.64 UR16, c[0x0][0x640] ;  /* 0x0001900000107ab9 */ /* 0x000fe20000000a00 */
[----:B------:R-:W-:Y:S01]  /*6000*/  IMAD R6, R2, UR10, RZ ;  /* 0x0000000a02067c24 */ /* 0x000fe2000f8e02ff */
[----:B------:R-:W-:Y:S01]  /*6010*/  ISETP.NE.U32.AND P1, PT, RZ, UR16, PT ;  /* 0x00000010ff007c0c */ /* 0x000fe2000bf25070 */
[----:B------:R-:W-:Y:S01]  /*6020*/  IMAD.WIDE.U32 R2, R7, UR10, R4 ;  /* 0x0000000a07027c25 */ /* 0x000fe2000f8e0004 */
[----:B------:R-:W0:Y:S01]  /*6030*/  F2I.U32.TRUNC.NTZ R8, R8 ;  /* 0x0000000800087305 */ /* 0x000e22000020f000 */
[----:B--2---:R-:W-:Y:S01]  /*6040*/  R2UR UR9, R9 ;  /* 0x00000000090972ca */ /* 0x004fe200000e0000 */
[----:B------:R-:W-:Y:S01]  /*6050*/  ULDC UR10, c[0x0][0x618] ;  /* 0x00018600000a7ab9 */ /* 0x000fe20000000800 */
[----:B------:R-:W-:Y:S01]  /*6060*/  IMAD R7, R7, UR11, R6 ;  /* 0x0000000b07077c24 */ /* 0x000fe2000f8e0206 */
[----:B------:R-:W-:-:S03]  /*6070*/  ISETP.NE.AND.EX P1, PT, RZ, UR17, PT, P1 ;  /* 0x00000011ff007c0c */ /* 0x000fc6000bf25310 */
[----:B------:R-:W-:-:S05]  /*6080*/  IMAD.IADD R3, R3, 0x1, R7 ;  /* 0x0000000103037824 */ /* 0x000fca00078e0207 */
[--C-:B------:R-:W-:Y:S02]  /*6090*/  SHF.R.U64 R4, R2, UR10, R3.reuse ;  /* 0x0000000a02047c19 */ /* 0x100fe40008001203 */
[----:B------:R-:W-:Y:S01]  /*60a0*/  SHF.R.U32.HI R3, RZ, UR10, R3 ;  /* 0x0000000aff037c19 */ /* 0x000fe20008011603 */
[----:B------:R-:W-:Y:S01]  /*60b0*/  ULDC UR10, c[0x0][0x608] ;  /* 0x00018200000a7ab9 */ /* 0x000fe20000000800 */
[----:B0-----:R-:W-:Y:S02]  /*60c0*/  R2UR UR11, R8 ;  /* 0x00000000080b72ca */ /* 0x001fe400000e0000 */
[--C-:B------:R-:W-:Y:S02]  /*60d0*/  SHF.R.U64 R14, R4, UR10, R3.reuse ;  /* 0x0000000a040e7c19 */ /* 0x100fe40008001203 */
[----:B------:R-:W-:Y:S01]  /*60e0*/  SHF.R.U32.HI R3, RZ, UR10, R3 ;  /* 0x0000000aff037c19 */ /* 0x000fe20008011603 */
[----:B------:R-:W-:-:S03]  /*60f0*/  UIADD3 UR10, -UR9, URZ, URZ ;  /* 0x0000003f090a7290 */ /* 0x000fc6000fffe13f */
[--C-:B------:R-:W-:Y:S01]  /*6100*/  SHF.R.U64 R17, R14, UR12, R3.reuse ;  /* 0x0000000c0e117c19 */ /* 0x100fe20008001203 */
[----:B------:R-:W-:Y:S01]  /*6110*/  ULDC UR9, c[0x0][0x144] ;  /* 0x0000510000097ab9 */ /* 0x000fe20000000800 */
[----:B------:R-:W-:-:S03]  /*6120*/  SHF.R.U32.HI R3, RZ, UR12, R3 ;  /* 0x0000000cff037c19 */ /* 0x000fc60008011603 */
[----:B------:R-:W-:Y:S01]  /*6130*/  IMAD.MOV.U32 R2, RZ, RZ, R17 ;  /* 0x000000ffff027224 */ /* 0x000fe200078e0011 */
[----:B------:R-:W-:Y:S06]  /*6140*/  @!P1 BRA `(.L_x_116) ;  /* 0x0000000000289947 */ /* 0x000fec0003800000 */
        /* <DEDUP_REMOVED lines=10> */
.L_x_116:
[----:B------:R-:W-:Y:S01]  /*61f0*/  UIADD3 UR11, -UR11, URZ, URZ ;  /* 0x0000003f0b0b7290 */ /* 0x000fe2000fffe13f */
[----:B------:R-:W-:Y:S01]  /*6200*/  SHF.R.U64 R3, R2, UR18, R3 ;  /* 0x0000001202037c19 */ /* 0x000fe20008001203 */
[----:B------:R-:W-:Y:S01]  /*6210*/  UIMAD UR8, UR9, UR10, UR8 ;  /* 0x0000000a090872a4 */ /* 0x000fe2000f8e0208 */
[----:B------:R-:W-:Y:S02]  /*6220*/  LOP3.LUT R2, R14, UR6, RZ, 0xc0, !PT ;  /* 0x000000060e027c12 */ /* 0x000fe4000f8ec0ff */
[----:B------:R-:W-:Y:S01]  /*6230*/  ULDC UR9, c[0x0][0x148] ;  /* 0x0000520000097ab9 */ /* 0x000fe20000000800 */
[----:B------:R-:W-:Y:S01]  /*6240*/  IMAD.MOV R6, RZ, RZ, -R3 ;  /* 0x000000ffff067224 */ /* 0x000fe200078e0a03 */
[----:B------:R-:W-:Y:S01]  /*6250*/  @UP2 UIMAD UR8, UR9, UR11, UR15 ;  /* 0x0000000b090822a4 */ /* 0x000fe2000f8e020f */
[----:B------:R-:W-:Y:S01]  /*6260*/  IMAD R2, R3, UR5, R2 ;  /* 0x0000000503027c24 */ /* 0x000fe2000f8e0202 */
[----:B------:R-:W-:Y:S01]  /*6270*/  LOP3.LUT R4, R4, UR4, RZ, 0xc0, !PT ;  /* 0x0000000404047c12 */ /* 0x000fe2000f8ec0ff */
[----:B------:R-:W-:Y:S01]  /*6280*/  ULDC UR9, c[0x0][0x638] ;  /* 0x00018e0000097ab9 */ /* 0x000fe20000000800 */
[----:B------:R-:W-:Y:S01]  /*6290*/  PLOP3.LUT P1, PT, PT, PT, UP2, 0x80, 0x0 ;  /* 0x000000000000781c */ /* 0x000fe20003f2f028 */
[----:B------:R-:W-:-:S02]  /*62a0*/  IMAD R3, R6, UR9, R17 ;  /* 0x0000000906037c24 */ /* 0x000fc4000f8e0211 */
[----:B---3--:R-:W-:Y:S01]  /*62b0*/  IMAD R2, R2, R19, UR8 ;  /* 0x0000000802027e24 */ /* 0x008fe2000f8e0213 */
[----:B------:R-:W-:Y:S01]  /*62c0*/  ULDC UR8, c[0x0][0x600] ;  /* 0x0001800000087ab9 */ /* 0x000fe20000000800 */
[----:B------:R-:W-:Y:S02]  /*62d0*/  IMAD.MOV.U32 R6, RZ, RZ, 0x1 ;  /* 0x00000001ff067424 */ /* 0x000fe400078e00ff */
[----:B------:R-:W-:Y:S02]  /*62e0*/  IMAD R7, R3, UR8, R4 ;  /* 0x0000000803077c24 */ /* 0x000fe4000f8e0204 */
[----:B------:R-:W-:-:S03]  /*62f0*/  IMAD.MOV.U32 R4, RZ, RZ, R13 ;  /* 0x000000ffff047224 */ /* 0x000fc600078e000d */
[----:B------:R-:W-:Y:S02]  /*6300*/  SEL R3, R7, R2, !P1 ;  /* 0x0000000207037207 */ /* 0x000fe40004800000 */
[----:B------:R-:W-:-:S07]  /*6310*/  SEL R2, R2, R7, !P1 ;  /* 0x0000000702027207 */ /* 0x000fce0004800000 */
.L_x_114:
[----:B------:R-:W-:Y:S05]  /*6320*/  BSYNC B1 ;  /* 0x0000000000017941 */ /* 0x000fea0003800000 */
.L_x_113:
[----:B------:R-:W-:-:S13]  /*6330*/  LOP3.LUT P1, RZ, R6, 0xff, RZ, 0xc0, !PT ;  /* 0x000000ff06ff7812 */ /* 0x000fda000782c0ff */
[----:B------:R-:W-:Y:S05]  /*6340*/  @P1 BRA `(.L_x_117) ;  /* 0xfffffff4003c1947 */ /* 0x000fea000383ffff */
[----:B------:R-:W-:Y:S05]  /*6350*/  BSYNC B0 ;  /* 0x0000000000007941 */ /* 0x000fea0003800000 */
.L_x_105:
[----:B------:R-:W-:-:S03]  /*6360*/  UMOV UR8, 0xffffffff ;  /* 0xffffffff00087882 */ /* 0x000fc60000000000 */
[----:B------:R-:W-:Y:S05]  /*6370*/  BRA.DIV UR8, `(.L_x_118) ;  /* 0x0000000608487947 */ /* 0x000fea000b800000 */
[----:B------:R-:W-:-:S13]  /*6380*/  ELECT P0, URZ, PT ;  /* 0x00000000003f782f */ /* 0x000fda0003800000 */
.L_x_134:
[----:B------:R-:W-:Y:S04]  /*6390*/  BSSY B0, `(.L_x_119) ;  /* 0x000002c000007945 */ /* 0x000fe80003800000 */
[----:B------:R-:W-:Y:S05]  /*63a0*/  @!P0 BRA `(.L_x_120) ;  /* 0x0000000000a88947 */ /* 0x000fea0003800000 */
[----:B------:R-:W-:-:S04]  /*63b0*/  ULOP3.LUT UR8, UR13, 0x2, URZ, 0xfc, !UPT ;  /* 0x000000020d087892 */ /* 0x000fc8000f8efc3f */
[----:B------:R-:W-:-:S06]  /*63c0*/  UISETP.NE.AND UP0, UPT, UR8, 0x3, UPT ;  /* 0x000000030800788c */ /* 0x000fcc000bf05270 */
[----:B------:R-:W-:-:S13]  /*63d0*/  PLOP3.LUT P0, PT, PT, PT, UP0, 0x80, 0x0 ;  /* 0x000000000000781c */ /* 0x000fda0003f0f008 */
[----:B------:R-:W-:Y:S05]  /*63e0*/  @!P0 BRA `(.L_x_121) ;  /* 0x0000000000048947 */ /* 0x000fea0003800000 */
[----:B------:R-:W-:Y:S01]  /*63f0*/  BPT.TRAP 0x1 ;  /* 0x000000040000795c */ /* 0x000fe20000300000 */
.L_x_121:
[----:B------:R-:W0:Y:S01]  /*6400*/  S2R R3, SR_CgaCtaId ;  /* 0x0000000000037919 */ /* 0x000e220000008800 */
[----:B------:R-:W-:Y:S02]  /*6410*/  MOV R0, 0x400 ;  /* 0x0000040000007802 */ /* 0x000fe40000000f00 */
[----:B------:R-:W-:Y:S02]  /*6420*/  SHF.L.U32 R2, R10, 0x1f, RZ ;  /* 0x0000001f0a027819 */ /* 0x000fe400000006ff */
[----:B0-----:R-:W-:-:S05]  /*6430*/  LEA R0, R3, R0, 0x18 ;  /* 0x0000000003007211 */ /* 0x001fca00078ec0ff */
[----:B------:R-:W-:-:S04]  /*6440*/  VIADD R0, R0, 0x20 ;  /* 0x0000002000007836 */ /* 0x000fc80000000000 */
[C---:B------:R-:W-:Y:S02]  /*6450*/  IMAD R5, R11.reuse, 0x8, R0 ;  /* 0x000000080b057824 */ /* 0x040fe400078e0200 */
[----:B------:R-:W-:Y:S02]  /*6460*/  VIADD R11, R11, 0x1 ;  /* 0x000000010b0b7836 */ /* 0x000fe40000000000 */
[----:B------:R-:W0:Y:S03]  /*6470*/  SYNCS.PHASECHK.TRANS64.TRYWAIT P0, [R5+URZ], R2 ;  /* 0x00000002050075a7 */ /* 0x000e26000800017f */
[----:B------:R-:W-:-:S04]  /*6480*/  ISETP.NE.AND P1, PT, R11, 0x4, PT ;  /* 0x000000040b00780c */ /* 0x000fc80003f25270 */
[----:B------:R-:W-:Y:S02]  /*6490*/  SEL R3, RZ, 0x1, P1 ;  /* 0x00000001ff037807 */ /* 0x000fe40000800000 */
[----:B------:R-:W-:Y:S02]  /*64a0*/  SEL R11, R11, RZ, P1 ;  /* 0x000000ff0b0b7207 */ /* 0x000fe40000800000 */
[----:B------:R-:W-:-:S03]  /*64b0*/  LOP3.LUT R10, R10, R3, RZ, 0x3c, !PT ;  /* 0x000000030a0a7212 */ /* 0x000fc600078e3cff */
[----:B------:R-:W-:Y:S01]  /*64c0*/  IMAD R7, R11, 0x8, R0 ;  /* 0x000000080b077824 */ /* 0x000fe200078e0200 */
[----:B------:R-:W-:Y:S01]  /*64d0*/  SHF.L.U32 R4, R10, 0x1f, RZ ;  /* 0x0000001f0a047819 */ /* 0x000fe200000006ff */
[----:B0-----:R-:W-:Y:S06]  /*64e0*/  @!P0 BRA `(.L_x_122) ;  /* 0x0000000400108947 */ /* 0x001fec0003800000 */
.L_x_135:
[----:B------:R-:W1:Y:S01]  /*64f0*/  SYNCS.PHASECHK.TRANS64.TRYWAIT P0, [R7+URZ], R4 ;  /* 0x00000004070075a7 */ /* 0x000e62000800017f */
[----:B0-----:R-:W-:-:S05]  /*6500*/  VIADD R2, R11, 0x1 ;  /* 0x000000010b027836 */ /* 0x001fca0000000000 */
[----:B------:R-:W-:-:S04]  /*6510*/  ISETP.NE.AND P1, PT, R2, 0x4, PT ;  /* 0x000000040200780c */ /* 0x000fc80003f25270 */
[----:B------:R-:W-:Y:S02]  /*6520*/  SEL R3, RZ, 0x1, P1 ;  /* 0x00000001ff037807 */ /* 0x000fe40000800000 */
[----:B------:R-:W-:Y:S02]  /*6530*/  SEL R9, R2, RZ, P1 ;  /* 0x000000ff02097207 */ /* 0x000fe40000800000 */
[----:B------:R-:W-:-:S03]  /*6540*/  LOP3.LUT R11, R10, R3, RZ, 0x3c, !PT ;  /* 0x000000030a0b7212 */ /* 0x000fc600078e3cff */
[----:B------:R-:W-:Y:S01]  /*6550*/  IMAD R6, R9, 0x8, R0 ;  /* 0x0000000809067824 */ /* 0x000fe200078e0200 */
[----:B------:R-:W-:Y:S01]  /*6560*/  SHF.L.U32 R5, R11, 0x1f, RZ ;  /* 0x0000001f0b057819 */ /* 0x000fe200000006ff */
[----:B-1----:R-:W-:Y:S06]  /*6570*/  @!P0 BRA `(.L_x_123) ;  /* 0x0000000400008947 */ /* 0x002fec0003800000 */
.L_x_136:
[----:B------:R-:W1:Y:S01]  /*6580*/  SYNCS.PHASECHK.TRANS64.TRYWAIT P0, [R6+URZ], R5 ;  /* 0x00000005060075a7 */ /* 0x000e62000800017f */
[----:B------:R-:W-:-:S05]  /*6590*/  VIADD R2, R9, 0x1 ;  /* 0x0000000109027836 */ /* 0x000fca0000000000 */
[----:B------:R-:W-:-:S04]  /*65a0*/  ISETP.NE.AND P1, PT, R2, 0x4, PT ;  /* 0x000000040200780c */ /* 0x000fc80003f25270 */
[----:B0-----:R-:W-:Y:S02]  /*65b0*/  SEL R4, RZ, 0x1, P1 ;  /* 0x00000001ff047807 */ /* 0x001fe40000800000 */
[----:B------:R-:W-:Y:S02]  /*65c0*/  SEL R3, R2, RZ, P1 ;  /* 0x000000ff02037207 */ /* 0x000fe40000800000 */
[----:B------:R-:W-:Y:S01]  /*65d0*/  LOP3.LUT R4, R11, R4, RZ, 0x3c, !PT ;  /* 0x000000040b047212 */ /* 0x000fe200078e3cff */
[----:B-1----:R-:W-:Y:S06]  /*65e0*/  @!P0 BRA `(.L_x_124) ;  /* 0x0000000000f88947 */ /* 0x002fec0003800000 */
.L_x_137:
[----:B------:R-:W-:Y:S01]  /*65f0*/  IMAD R3, R3, 0x8, R0 ;  /* 0x0000000803037824 */ /* 0x000fe200078e0200 */
[----:B------:R-:W-:-:S07]  /*6600*/  SHF.L.U32 R0, R4, 0x1f, RZ ;  /* 0x0000001f04007819 */ /* 0x000fce00000006ff */
.L_x_125:
[----:B-1----:R1:W2:Y:S02]  /*6610*/  SYNCS.PHASECHK.TRANS64.TRYWAIT P0, [R3+URZ], R0 ;  /* 0x00000000030075a7 */ /* 0x0022a4000800017f */
[----:B--2---:R-:W-:Y:S05]  /*6620*/  @!P0 NANOSLEEP.SYNCS 0x989680 ;  /* 0x009896800000895d */ /* 0x004fea0003900000 */
[----:B------:R-:W2:Y:S02]  /*6630*/  @!P0 SYNCS.PHASECHK.TRANS64 P0, [R3+URZ], R0 ;  /* 0x00000000030085a7 */ /* 0x000ea4000800007f */
[----:B--2---:R-:W-:Y:S05]  /*6640*/  @!P0 BRA `(.L_x_125) ;  /* 0xfffffffc00f08947 */ /* 0x004fea000383ffff */
.L_x_120:
[----:B------:R-:W-:Y:S05]  /*6650*/  BSYNC B0 ;  /* 0x0000000000007941 */ /* 0x000fea0003800000 */
.L_x_119:
[----:B------:R-:W-:Y:S05]  /*6660*/  EXIT ;  /* 0x000000000000794d */ /* 0x000fea0003800000 */
.L_x_14:
[----:B0-----:R0:W2:Y:S02]  /*6670*/  SYNCS.PHASECHK.TRANS64.TRYWAIT P0, [R15+URZ+-0x8], R10 ;  /* 0xfffff80a0f0075a7 */ /* 0x0010a4000800017f */
[----:B--2---:R-:W-:Y:S05]  /*6680*/  @!P0 NANOSLEEP.SYNCS 0x989680 ;  /* 0x009896800000895d */ /* 0x004fea0003900000 */
[----:B------:R-:W2:Y:S02]  /*6690*/  @!P0 SYNCS.PHASECHK.TRANS64 P0, [R15+URZ+-0x8], R10 ;  /* 0xfffff80a0f0085a7 */ /* 0x000ea4000800007f */
[----:B--2---:R-:W-:Y:S05]  /*66a0*/  @!P0 BRA `(.L_x_14) ;  /* 0xfffffffc00f08947 */ /* 0x004fea000383ffff */
[----:B------:R-:W-:Y:S05]  /*66b0*/  BRA `(.L_x_126) ;  /* 0xffffffac00c47947 */ /* 0x000fea000383ffff */
.L_x_19:
[----:B--2---:R-:W-:-:S04]  /*66c0*/  IMAD.U32 R11, RZ, RZ, UR4 ;  /* 0x00000004ff0b7e24 */ /* 0x004fc8000f8e00ff */
[----:B------:R2:W3:Y:S03]  /*66d0*/  SYNCS.PHASECHK.TRANS64.TRYWAIT P0, [R11+URZ], R10 ;  /* 0x0000000a0b0075a7 */ /* 0x0004e6000800017f */
[----:B---3--:R-:W-:Y:S05]  /*66e0*/  @!P0 NANOSLEEP.SYNCS 0x989680 ;  /* 0x009896800000895d */ /* 0x008fea0003900000 */
[----:B------:R-:W3:Y:S02]  /*66f0*/  @!P0 SYNCS.PHASECHK.TRANS64 P0, [R11+URZ], R10 ;  /* 0x0000000a0b0085a7 */ /* 0x000ee4000800007f */
[----:B---3--:R-:W-:Y:S05]  /*6700*/  @!P0 BRA `(.L_x_19) ;  /* 0xfffffffc00ec8947 */ /* 0x008fea000383ffff */
[----:B------:R-:W-:Y:S05]  /*6710*/  BRA `(.L_x_18) ;  /* 0xffffffb000707947 */ /* 0x000fea000383ffff */
.L_x_25:
[----:B--2---:R-:W-:-:S04]  /*6720*/  IMAD.U32 R12, RZ, RZ, UR8 ;  /* 0x00000008ff0c7e24 */ /* 0x004fc8000f8e00ff */
[----:B------:R2:W3:Y:S03]  /*6730*/  SYNCS.PHASECHK.TRANS64.TRYWAIT P0, [R12+URZ], R11 ;  /* 0x0000000b0c0075a7 */ /* 0x0004e6000800017f */
[----:B---3--:R-:W-:Y:S05]  /*6740*/  @!P0 NANOSLEEP.SYNCS 0x989680 ;  /* 0x009896800000895d */ /* 0x008fea0003900000 */
[----:B------:R-:W3:Y:S02]  /*6750*/  @!P0 SYNCS.PHASECHK.TRANS64 P0, [R12+URZ], R11 ;  /* 0x0000000b0c0085a7 */ /* 0x000ee4000800007f */
[----:B---3--:R-:W-:Y:S05]  /*6760*/  @!P0 BRA `(.L_x_25) ;  /* 0xfffffffc00ec8947 */ /* 0x008fea000383ffff */
[----:B------:R-:W-:Y:S05]  /*6770*/  BRA `(.L_x_24) ;  /* 0xffffffb400c87947 */ /* 0x000fea000383ffff */
.L_x_33:
[----:B---3--:R3:W4:Y:S02]  /*6780*/  SYNCS.PHASECHK.TRANS64.TRYWAIT P0, [R15+URZ+0x8], R10 ;  /* 0x0000080a0f0075a7 */ /* 0x008724000800017f */
[----:B----4-:R-:W-:Y:S05]  /*6790*/  @!P0 NANOSLEEP.SYNCS 0x989680 ;  /* 0x009896800000895d */ /* 0x010fea0003900000 */
[----:B------:R-:W4:Y:S02]  /*67a0*/  @!P0 SYNCS.PHASECHK.TRANS64 P0, [R15+URZ+0x8], R10 ;  /* 0x0000080a0f0085a7 */ /* 0x000f24000800007f */
[----:B----4-:R-:W-:Y:S05]  /*67b0*/  @!P0 BRA `(.L_x_33) ;  /* 0xfffffffc00f08947 */ /* 0x010fea000383ffff */
[----:B------:R-:W-:Y:S05]  /*67c0*/  BRA `(.L_x_127) ;  /* 0xffffffbc00d87947 */ /* 0x000fea000383ffff */
.L_x_106:
[----:B------:R-:W-:Y:S01]  /*67d0*/  BSSY B1, `(.L_x_128) ;  /* 0x0000006000017945 */ /* 0x000fe20003800000 */
[----:B------:R-:W-:-:S07]  /*67e0*/  IMAD.MOV.U32 R6, RZ, RZ, -0x1 ;  /* 0xffffffffff067424 */ /* 0x000fce00078e00ff */
[----:B------:R-:W-:Y:S05]  /*67f0*/  WARPSYNC.COLLECTIVE R6, `(.L_x_129) ;  /* 0x00000000060c7348 */ /* 0x000fea0003c00000 */
[----:B------:R-:W-:Y:S02]  /*6800*/  ELECT P1, UR62, PT ;  /* 0x00000000003e782f */ /* 0x000fe40003820000 */
[----:B------:R-:W-:Y:S01]  /*6810*/  MOV R6, UR62 ;  /* 0x0000003e00067c02 */ /* 0x000fe20008000f00 */
[----:B------:R-:W-:Y:S10]  /*6820*/  ENDCOLLECTIVE ;  /* 0x000000000000791b */ /* 0x000ff40003800000 */
.L_x_129:
[----:B------:R-:W-:Y:S05]  /*6830*/  BSYNC B1 ;  /* 0x0000000000017941 */ /* 0x000fea0003800000 */
.L_x_128:
[----:B------:R-:W-:Y:S05]  /*6840*/  BRA `(.L_x_130) ;  /* 0xfffffff000087947 */ /* 0x000fea000383ffff */
.L_x_109:
[----:B-1----:R1:W2:Y:S02]  /*6850*/  SYNCS.PHASECHK.TRANS64.TRYWAIT P1, [R13+URZ+0x20], R6 ;  /* 0x000020060d0075a7 */ /* 0x0022a4000802017f */
[----:B--2---:R-:W-:Y:S05]  /*6860*/  @!P1 NANOSLEEP.SYNCS 0x989680 ;  /* 0x009896800000995d */ /* 0x004fea0003900000 */
[----:B------:R-:W2:Y:S02]  /*6870*/  @!P1 SYNCS.PHASECHK.TRANS64 P1, [R13+URZ+0x20], R6 ;  /* 0x000020060d0095a7 */ /* 0x000ea4000802007f */
[----:B--2---:R-:W-:Y:S05]  /*6880*/  @!P1 BRA `(.L_x_109) ;  /* 0xfffffffc00f09947 */ /* 0x004fea000383ffff */
[----:B------:R-:W-:Y:S05]  /*6890*/  BRA `(.L_x_131) ;  /* 0xfffffff0003c7947 */ /* 0x000fea000383ffff */
.L_x_118:
[----:B------:R-:W-:Y:S01]  /*68a0*/  BSSY B0, `(.L_x_132) ;  /* 0x0000006000007945 */ /* 0x000fe20003800000 */
[----:B------:R-:W-:-:S07]  /*68b0*/  IMAD.MOV.U32 R6, RZ, RZ, -0x1 ;  /* 0xffffffffff067424 */ /* 0x000fce00078e00ff */
[----:B------:R-:W-:Y:S05]  /*68c0*/  WARPSYNC.COLLECTIVE R6, `(.L_x_133) ;  /* 0x00000000060c7348 */ /* 0x000fea0003c00000 */
[----:B------:R-:W-:Y:S02]  /*68d0*/  ELECT P1, UR62, PT ;  /* 0x00000000003e782f */ /* 0x000fe40003820000 */
[----:B------:R-:W-:Y:S01]  /*68e0*/  MOV R6, UR62 ;  /* 0x0000003e00067c02 */ /* 0x000fe20008000f00 */
[----:B------:R-:W-:Y:S10]  /*68f0*/  ENDCOLLECTIVE ;  /* 0x000000000000791b */ /* 0x000ff40003800000 */
.L_x_133:
[----:B------:R-:W-:Y:S05]  /*6900*/  BSYNC B0 ;  /* 0x0000000000007941 */ /* 0x000fea0003800000 */
.L_x_132:
[----:B------:R-:W-:Y:S01]  /*6910*/  PLOP3.LUT P0, PT, P1, PT, PT, 0x80, 0x0 ;  /* 0x000000000000781c */ /* 0x000fe20000f0f070 */
[----:B------:R-:W-:-:S12]  /*6920*/  BRA `(.L_x_134) ;  /* 0xfffffff800987947 */ /* 0x000fd8000383ffff */
.L_x_122:
[----:B0-----:R0:W1:Y:S02]  /*6930*/  SYNCS.PHASECHK.TRANS64.TRYWAIT P0, [R5+URZ], R2 ;  /* 0x00000002050075a7 */ /* 0x001064000800017f */
[----:B-1----:R-:W-:Y:S05]  /*6940*/  @!P0 NANOSLEEP.SYNCS 0x989680 ;  /* 0x009896800000895d */ /* 0x002fea0003900000 */
[----:B------:R-:W1:Y:S02]  /*6950*/  @!P0 SYNCS.PHASECHK.TRANS64 P0, [R5+URZ], R2 ;  /* 0x00000002050085a7 */ /* 0x000e64000800007f */
[----:B-1----:R-:W-:Y:S05]  /*6960*/  @!P0 BRA `(.L_x_122) ;  /* 0xfffffffc00f08947 */ /* 0x002fea000383ffff */
[----:B------:R-:W-:Y:S05]  /*6970*/  BRA `(.L_x_135) ;  /* 0xfffffff800dc7947 */ /* 0x000fea000383ffff */
.L_x_123:
[----:B0-----:R0:W1:Y:S02]  /*6980*/  SYNCS.PHASECHK.TRANS64.TRYWAIT P0, [R7+URZ], R4 ;  /* 0x00000004070075a7 */ /* 0x001064000800017f */
[----:B-1----:R-:W-:Y:S05]  /*6990*/  @!P0 NANOSLEEP.SYNCS 0x989680 ;  /* 0x009896800000895d */ /* 0x002fea0003900000 */
[----:B------:R-:W1:Y:S02]  /*69a0*/  @!P0 SYNCS.PHASECHK.TRANS64 P0, [R7+URZ], R4 ;  /* 0x00000004070085a7 */ /* 0x000e64000800007f */
[----:B-1----:R-:W-:Y:S05]  /*69b0*/  @!P0 BRA `(.L_x_123) ;  /* 0xfffffffc00f08947 */ /* 0x002fea000383ffff */
[----:B------:R-:W-:Y:S05]  /*69c0*/  BRA `(.L_x_136) ;  /* 0xfffffff800ec7947 */ /* 0x000fea000383ffff */
.L_x_124:
[----:B0-----:R0:W1:Y:S02]  /*69d0*/  SYNCS.PHASECHK.TRANS64.TRYWAIT P0, [R6+URZ], R5 ;  /* 0x00000005060075a7 */ /* 0x001064000800017f */
[----:B-1----:R-:W-:Y:S05]  /*69e0*/  @!P0 NANOSLEEP.SYNCS 0x989680 ;  /* 0x009896800000895d */ /* 0x002fea0003900000 */
[----:B------:R-:W1:Y:S02]  /*69f0*/  @!P0 SYNCS.PHASECHK.TRANS64 P0, [R6+URZ], R5 ;  /* 0x00000005060085a7 */ /* 0x000e64000800007f */
[----:B-1----:R-:W-:Y:S05]  /*6a00*/  @!P0 BRA `(.L_x_124) ;  /* 0xfffffffc00f08947 */ /* 0x002fea000383ffff */
[----:B------:R-:W-:Y:S05]  /*6a10*/  BRA `(.L_x_137) ;  /* 0xfffffff800f47947 */ /* 0x000fea000383ffff */
.L_x_138:
[----:B------:R-:W-:-:S00]  /*6a20*/  BRA `(.L_x_138) ;  /* 0xfffffffc00fc7947 */ /* 0x000fc0000383ffff */
[----:B------:R-:W-:-:S00]  /*6a30*/  NOP ;  /* 0x0000000000007918 */ /* 0x000fc00000000000 */
        /* <DEDUP_REMOVED lines=12> */
.L_x_139:


//--------------------- .nv.shared._ZN7cutlass13device_kernelINS_4gemm6kernel13GemmUniversalIN4cute5tupleIJiiiiEEENS1_10collective13CollectiveMmaINS1_37MainloopSm90TmaGmmaWarpSpecializedFP8ILi4ENS5_IJNS4_1CILi1EEESB_SB_EEENS1_32KernelTmaWarpSpecializedPingpongEEENS5_IJNSA_ILi64EEESF_SF_EEENS_12float_e5m2_tENS5_IJlSB_lEEESH_SI_NS4_8TiledMMAINS4_8MMA_AtomIJNS4_4SM904GMMA30MMA_64x64x32_F32E5M2E5M2_SS_TNILNSM_7ScaleInE1ELSO_1EEEEEENS4_6LayoutISC_NS5_IJNSA_ILi0EEESS_SS_EEEEENS5_IJNS4_10UnderscoreESV_SV_EEEEENS4_13SM90_TMA_LOADENS4_14ComposedLayoutINS4_7SwizzleILi2ELi4ELi3EEENS4_18smem_ptr_flag_bitsILi8EEENSR_INS5_IJNSA_ILi8EEESF_EEENS5_IJSF_SB_EEEEEEEvNS4_8identityESY_S18_vS19_EENS_8epilogue10collective6detail29Sm90TmaWarpSpecializedAdapterINS1C_15DefaultEpilogueISH_SI_SI_NS1B_6thread17LinearCombinationISH_Li1EffLNS1G_9ScaleType4KindE0ELNS_15FloatRoundStyleE2ESH_EENS1_15EpilogueDefaultEEEEEvvEEEEvNT_6ParamsE --------------------------
	.section	.nv.shared._ZN7cutlass13device_kernelINS_4gemm6kernel13GemmUniversalIN4cute5tupleIJiiiiEEENS1_10collective13CollectiveMmaINS1_37MainloopSm90TmaGmmaWarpSpecializedFP8ILi4ENS5_IJNS4_1CILi1EEESB_SB_EEENS1_32KernelTmaWarpSpecializedPingpongEEENS5_IJNSA_ILi64EEESF_SF_EEENS_12float_e5m2_tENS5_IJlSB_lEEESH_SI_NS4_8TiledMMAINS4_8MMA_AtomIJNS4_4SM904GMMA30MMA_64x64x32_F32E5M2E5M2_SS_TNILNSM_7ScaleInE1ELSO_1EEEEEENS4_6LayoutISC_NS5_IJNSA_ILi0EEESS_SS_EEEEENS5_IJNS4_10UnderscoreESV_SV_EEEEENS4_13SM90_TMA_LOADENS4_14ComposedLayoutINS4_7SwizzleILi2ELi4ELi3EEENS4_18smem_ptr_flag_bitsILi8EEENSR_INS5_IJNSA_ILi8EEESF_EEENS5_IJSF_SB_EEEEEEEvNS4_8identityESY_S18_vS19_EENS_8epilogue10collective6detail29Sm90TmaWarpSpecializedAdapterINS1C_15DefaultEpilogueISH_SI_SI_NS1B_6thread17LinearCombinationISH_Li1EffLNS1G_9ScaleType4KindE0ELNS_15FloatRoundStyleE2ESH_EENS1_15EpilogueDefaultEEEEEvvEEEEvNT_6ParamsE,"aw",@nobits
	.sectionflags	@""
	.align	16
	.zero		1024


//--------------------- .nv.shared.reserved.0     --------------------------
	.section	.nv.shared.reserved.0,"aw",@nobits
	.weak		__nv_reservedSMEM_offset_0_alias
	.size		__nv_reservedSMEM_offset_0_alias, 0, 0
	.other		__nv_reservedSMEM_offset_0_alias,@"STO_CUDA_RESERVED_SHARED STV_DEFAULT"
__nv_reservedSMEM_offset_0_alias:
	.zero		0


//--------------------- .nv.global                --------------------------
	.section	.nv.global,"aw",@nobits
.nv.global:
	.type		_ZN39_INTERNAL_294ef0a9_4_k_cu_999cf574_44504cute1_E,@object
	.size		_ZN39_INTERNAL_294ef0a9_4_k_cu_999cf574_44504cute1_E,(_ZN39_INTERNAL_294ef0a9_4_k_cu_999cf574_44504cuda3std3__45__cpo6cbeginE - _ZN39_INTERNAL_294ef0a9_4_k_cu_999cf574_44504cute1_E)
_ZN39_INTERNAL_294ef0a9_4_k_cu_999cf574_44504cute1_E:
	.zero		1
	.type		_ZN39_INTERNAL_294ef0a9_4_k_cu_999cf574_44504cuda3std3__45__cpo6cbeginE,@object
	.size		_ZN39_INTERNAL_294ef0a9_4_k_cu_999cf574_44504cuda3std3__45__cpo6cbeginE,(_ZN39_INTERNAL_294ef0a9_4_k_cu_999cf574_44504cuda3std3__48in_placeE - _ZN39_INTERNAL_294ef0a9_4_k_cu_999cf574_44504cuda3std3__45__cpo6cbeginE)
_ZN39_INTERNAL_294ef0a9_4_k_cu_999cf574_44504cuda3std3__45__cpo6cbeginE:
	.zero		1
	.type		_ZN39_INTERNAL_294ef0a9_4_k_cu_999cf574_44504cuda3std3__48in_placeE,@object
	.size		_ZN39_INTERNAL_294ef0a9_4_k_cu_999cf574_44504cuda3std3__48in_placeE,(_ZN39_INTERNAL_294ef0a9_4_k_cu_999cf574_44504cuda3std6ranges3__45__cpo9iter_moveE - _ZN39_INTERNAL_294ef0a9_4_k_cu_999cf574_44504cuda3std3__48in_placeE)
_ZN39_INTERNAL_294ef0a9_4_k_cu_999cf574_44504cuda3std3__48in_placeE:
	.zero		1
	.type		_ZN39_INTERNAL_294ef0a9_4_k_cu_999cf574_44504cuda3std6ranges3__45__cpo9iter_moveE,@object
	.size		_ZN39_INTERNAL_294ef0a9_4_k_cu_999cf574_44504cuda3std6ranges3__45__cpo9iter_moveE,(_ZN39_INTERNAL_294ef0a9_4_k_cu_999cf574_44504cuda3std3__45__cpo5beginE - _ZN39_INTERNAL_294ef0a9_4_k_cu_999cf574_44504cuda3std6ranges3__45__cpo9iter_moveE)
_ZN39_INTERNAL_294ef0a9_4_k_cu_999cf574_44504cuda3std6ranges3__45__cpo9iter_moveE:
	.zero		1
	.type		_ZN39_INTERNAL_294ef0a9_4_k_cu_999cf574_44504cuda3std3__45__cpo5beginE,@object
	.size		_ZN39_INTERNAL_294ef0a9_4_k_cu_999cf574_44504cuda3std3__45__cpo5beginE,(_ZN39_INTERNAL_294ef0a9_4_k_cu_999cf574_44504cuda3std3__441_GLOBAL__N__294ef0a9_4_k_cu_999cf574_44506ignoreE - _ZN39_INTERNAL_294ef0a9_4_k_cu_999cf574_44504cuda3std3__45__cpo5beginE)
_ZN39_INTERNAL_294ef0a9_4_k_cu_999cf574_44504cuda3std3__45__cpo5beginE:
	.zero		1
	.type		_ZN39_INTERNAL_294ef0a9_4_k_cu_999cf574_44504cuda3std3__441_GLOBAL__N__294ef0a9_4_k_cu_999cf574_44506ignoreE,@object
	.size		_ZN39_INTERNAL_294ef0a9_4_k_cu_999cf574_44504cuda3std3__441_GLOBAL__N__294ef0a9_4_k_cu_999cf574_44506ignoreE,(_ZN39_INTERNAL_294ef0a9_4_k_cu_999cf574_44504cute7productE - _ZN39_INTERNAL_294ef0a9_4_k_cu_999cf574_44504cuda3std3__441_GLOBAL__N__294ef0a9_4_k_cu_999cf574_44506ignoreE)
_ZN39_INTERNAL_294ef0a9_4_k_cu_999cf574_44504cuda3std3__441_GLOBAL__N__294ef0a9_4_k_cu_999cf574_44506ignoreE:
	.zero		1
	.type		_ZN39_INTERNAL_294ef0a9_4_k_cu_999cf574_44504cute7productE,@object
	.size		_ZN39_INTERNAL_294ef0a9_4_k_cu_999cf574_44504cute7productE,(_ZN39_INTERNAL_294ef0a9_4_k_cu_999cf574_44504cuda3std3__45__cpo3endE - _ZN39_INTERNAL_294ef0a9_4_k_cu_999cf574_44504cute7productE)
_ZN39_INTERNAL_294ef0a9_4_k_cu_999cf574_44504cute7productE:
	.zero		1
	.type		_ZN39_INTERNAL_294ef0a9_4_k_cu_999cf574_44504cuda3std3__45__cpo3endE,@object
	.size		_ZN39_INTERNAL_294ef0a9_4_k_cu_999cf574_44504cuda3std3__45__cpo3endE,(_ZN39_INTERNAL_294ef0a9_4_k_cu_999cf574_44504cuda3std3__419piecewise_constructE - _ZN39_INTERNAL_294ef0a9_4_k_cu_999cf574_44504cuda3std3__45__cpo3endE)
_ZN39_INTERNAL_294ef0a9_4_k_cu_999cf574_44504cuda3std3__45__cpo3endE:
	.zero		1
	.type		_ZN39_INTERNAL_294ef0a9_4_k_cu_999cf574_44504cuda3std3__419piecewise_constructE,@object
	.size		_ZN39_INTERNAL_294ef0a9_4_k_cu_999cf574_44504cuda3std3__419piecewise_constructE,(_ZN39_INTERNAL_294ef0a9_4_k_cu_999cf574_44504cuda3std3__45__cpo4cendE - _ZN39_INTERNAL_294ef0a9_4_k_cu_999cf574_44504cuda3std3__419piecewise_constructE)
_ZN39_INTERNAL_294ef0a9_4_k_cu_999cf574_44504cuda3std3__419piecewise_constructE:
	.zero		1
	.type		_ZN39_INTERNAL_294ef0a9_4_k_cu_999cf574_44504cuda3std3__45__cpo4cendE,@object
	.size		_ZN39_INTERNAL_294ef0a9_4_k_cu_999cf574_44504cuda3std3__45__cpo4cendE,(_ZN39_INTERNAL_294ef0a9_4_k_cu_999cf574_44504cuda3std6ranges3__45__cpo4swapE - _ZN39_INTERNAL_294ef0a9_4_k_cu_999cf574_44504cuda3std3__45__cpo4cendE)
_ZN39_INTERNAL_294ef0a9_4_k_cu_999cf574_44504cuda3std3__45__cpo4cendE:
	.zero		1
	.type		_ZN39_INTERNAL_294ef0a9_4_k_cu_999cf574_44504cuda3std6ranges3__45__cpo4swapE,@object
	.size		_ZN39_INTERNAL_294ef0a9_4_k_cu_999cf574_44504cuda3std6ranges3__45__cpo4swapE,(.L_7 - _ZN39_INTERNAL_294ef0a9_4_k_cu_999cf574_44504cuda3std6ranges3__45__cpo4swapE)
_ZN39_INTERNAL_294ef0a9_4_k_cu_999cf574_44504cuda3std6ranges3__45__cpo4swapE:
	.zero		1
.L_7:


//--------------------- .nv.constant0._ZN7cutlass13device_kernelINS_4gemm6kernel13GemmUniversalIN4cute5tupleIJiiiiEEENS1_10collective13CollectiveMmaINS1_37MainloopSm90TmaGmmaWarpSpecializedFP8ILi4ENS5_IJNS4_1CILi1EEESB_SB_EEENS1_32KernelTmaWarpSpecializedPingpongEEENS5_IJNSA_ILi64EEESF_SF_EEENS_12float_e5m2_tENS5_IJlSB_lEEESH_SI_NS4_8TiledMMAINS4_8MMA_AtomIJNS4_4SM904GMMA30MMA_64x64x32_F32E5M2E5M2_SS_TNILNSM_7ScaleInE1ELSO_1EEEEEENS4_6LayoutISC_NS5_IJNSA_ILi0EEESS_SS_EEEEENS5_IJNS4_10UnderscoreESV_SV_EEEEENS4_13SM90_TMA_LOADENS4_14ComposedLayoutINS4_7SwizzleILi2ELi4ELi3EEENS4_18smem_ptr_flag_bitsILi8EEENSR_INS5_IJNSA_ILi8EEESF_EEENS5_IJSF_SB_EEEEEEEvNS4_8identityESY_S18_vS19_EENS_8epilogue10collective6detail29Sm90TmaWarpSpecializedAdapterINS1C_15DefaultEpilogueISH_SI_SI_NS1B_6thread17LinearCombinationISH_Li1EffLNS1G_9ScaleType4KindE0ELNS_15FloatRoundStyleE2ESH_EENS1_15EpilogueDefaultEEEEEvvEEEEvNT_6ParamsE --------------------------
	.section	.nv.constant0._ZN7cutlass13device_kernelINS_4gemm6kernel13GemmUniversalIN4cute5tupleIJiiiiEEENS1_10collective13CollectiveMmaINS1_37MainloopSm90TmaGmmaWarpSpecializedFP8ILi4ENS5_IJNS4_1CILi1EEESB_SB_EEENS1_32KernelTmaWarpSpecializedPingpongEEENS5_IJNSA_ILi64EEESF_SF_EEENS_12float_e5m2_tENS5_IJlSB_lEEESH_SI_NS4_8TiledMMAINS4_8MMA_AtomIJNS4_4SM904GMMA30MMA_64x64x32_F32E5M2E5M2_SS_TNILNSM_7ScaleInE1ELSO_1EEEEEENS4_6LayoutISC_NS5_IJNSA_ILi0EEESS_SS_EEEEENS5_IJNS4_10UnderscoreESV_SV_EEEEENS4_13SM90_TMA_LOADENS4_14ComposedLayoutINS4_7SwizzleILi2ELi4ELi3EEENS4_18smem_ptr_flag_bitsILi8EEENSR_INS5_IJNSA_ILi8EEESF_EEENS5_IJSF_SB_EEEEEEEvNS4_8identityESY_S18_vS19_EENS_8epilogue10collective6detail29Sm90TmaWarpSpecializedAdapterINS1C_15DefaultEpilogueISH_SI_SI_NS1B_6thread17LinearCombinationISH_Li1EffLNS1G_9ScaleType4KindE0ELNS_15FloatRoundStyleE2ESH_EENS1_15EpilogueDefaultEEEEEvvEEEEvNT_6ParamsE,"a",@progbits
	.sectionflags	@""
	.align	4
.nv.constant0._ZN7cutlass13device_kernelINS_4gemm6kernel13GemmUniversalIN4cute5tupleIJiiiiEEENS1_10collective13CollectiveMmaINS1_37MainloopSm90TmaGmmaWarpSpecializedFP8ILi4ENS5_IJNS4_1CILi1EEESB_SB_EEENS1_32KernelTmaWarpSpecializedPingpongEEENS5_IJNSA_ILi64EEESF_SF_EEENS_12float_e5m2_tENS5_IJlSB_lEEESH_SI_NS4_8TiledMMAINS4_8MMA_AtomIJNS4_4SM904GMMA30MMA_64x64x32_F32E5M2E5M2_SS_TNILNSM_7ScaleInE1ELSO_1EEEEEENS4_6LayoutISC_NS5_IJNSA_ILi0EEESS_SS_EEEEENS5_IJNS4_10UnderscoreESV_SV_EEEEENS4_13SM90_TMA_LOADENS4_14ComposedLayoutINS4_7SwizzleILi2ELi4ELi3EEENS4_18smem_ptr_flag_bitsILi8EEENSR_INS5_IJNSA_ILi8EEESF_EEENS5_IJSF_SB_EEEEEEEvNS4_8identityESY_S18_vS19_EENS_8epilogue10collective6detail29Sm90TmaWarpSpecializedAdapterINS1C_15DefaultEpilogueISH_SI_SI_NS1B_6thread17LinearCombinationISH_Li1EffLNS1G_9ScaleType4KindE0ELNS_15FloatRoundStyleE2ESH_EENS1_15EpilogueDefaultEEEEEvvEEEEvNT_6ParamsE:
	.zero		1664


//--------------------- SYMBOLS --------------------------

	.type		.nv.reservedSmem.offset0,@object
	.size		.nv.reservedSmem.offset0,0x4
